def attn_fwd(
    Q,
    K,
    V,
    Out,
    Lse,
    sm_scale,
    stride_qz,
    stride_qh,
    stride_qm,
    stride_qk,
    stride_kz,
    stride_kh,
    stride_kn,
    stride_kk,
    stride_vz,
    stride_vh,
    stride_vn,
    stride_vk,
    stride_oz,
    stride_oh,
    stride_om,
    stride_ok,
    seqlen_q,
    seqlen_k,
    BLOCK_M: tl.constexpr,
    BLOCK_N: tl.constexpr,
    HEAD_DIM: tl.constexpr,
    CAUSAL: tl.constexpr,
):
    start_m = tl.program_id(0)
    off_hz = tl.program_id(1)
    q_off = off_hz * stride_qh
    k_off = off_hz * stride_kh
    v_off = off_hz * stride_vh
    offs_m = start_m * BLOCK_M + tl.arange(0, BLOCK_M)
    offs_d = tl.arange(0, HEAD_DIM)
    offs_n = tl.arange(0, BLOCK_N)
    q_ptrs = Q + q_off + offs_m[:, None] * stride_qm + offs_d[None, :] * stride_qk
    k_ptrs = K + k_off + offs_d[:, None] * stride_kk + offs_n[None, :] * stride_kn
    v_ptrs = V + v_off + offs_n[:, None] * stride_vn + offs_d[None, :] * stride_vk
    m_i = tl.full([BLOCK_M], float("-inf"), dtype=tl.float32)
    l_i = tl.zeros([BLOCK_M], dtype=tl.float32) + 1.0
    acc = tl.zeros([BLOCK_M, HEAD_DIM], dtype=tl.float32)
    q = tl.load(q_ptrs)
    acc, l_i, m_i = _attn_fwd_inner(
        acc,
        l_i,
        m_i,
        q,
        k_ptrs,
        v_ptrs,
        sm_scale,
        stride_kn,
        stride_vn,
        start_m,
        seqlen_k,
        BLOCK_M,
        BLOCK_N,
        HEAD_DIM,
        CAUSAL,
    )
    acc = acc / l_i[:, None]
    lse = m_i + tl.math.log2(l_i) / 1.4426950408889634
    o_ptrs = (
        Out
        + off_hz * stride_oh
        + offs_m[:, None] * stride_om
        + offs_d[None, :] * stride_ok
    )
    tl.store(o_ptrs, acc.to(Out.dtype.element_ty))
    tl.store(Lse + off_hz * seqlen_q + offs_m, lse)

# config = {"BLOCK_M": 32, "BLOCK_N": 64, "HEAD_DIM": 32, "arch": "sm_100", "causal": true, "dtype": "fp16", "num_stages": 2, "num_warps": 8}
# arch = sm_100


// ===== COMPILED SASS (sm_100a) =====

	.target	sm_100a

	.elftype	@"ET_EXEC"


//--------------------- .note.nv.tkinfo           --------------------------
	.section	.note.nv.tkinfo,"",@"SHT_NOTE"
	.sectionflags	@"SHF_NOTE_NV_TKINFO"
	.tkinfo
        /*0018*/ 	.word	0x00000081
        /*0030*/ 	.string	""
        /*0030*/ 	.string	"ptxas-blackwell"
        /*0030*/ 	.string	"Cuda compilation tools, release 12.9, V12.9.86"
        /*0030*/ 	.string	"Build cuda_12.9.r12.9/compiler.36037853_0"
        /*0030*/ 	.string	"-v  -suppress-debug-info  -lineinfo  -arch sm_100a "



//--------------------- .note.nv.cuver            --------------------------
	.section	.note.nv.cuver,"",@"SHT_NOTE"
	.sectionflags	@"SHF_NOTE_NV_CUVER"
        /*0018*/ 	.short	0x0001
        /*001a*/ 	.short	0x0064
        /*001c*/ 	.short	0x0001
        /*001e*/ 	.short	0x0000
        /*0020*/ 	.short	0x0001
        /*0022*/ 	.short	0x0000


//--------------------- .nv.info                  --------------------------
	.section	.nv.info,"",@"SHT_CUDA_INFO"
	.align	4


	//----- nvinfo : EIATTR_REGCOUNT
	.align		4
        /*0000*/ 	.byte	0x04, 0x2f
        /*0002*/ 	.short	(.L_2 - .L_1)
	.align		4
.L_1:
        /*0004*/ 	.word	index@(attn_fwd)
        /*0008*/ 	.word	0x0000008c


	//----- nvinfo : EIATTR_FRAME_SIZE
	.align		4
.L_2:
        /*000c*/ 	.byte	0x04, 0x11
        /*000e*/ 	.short	(.L_4 - .L_3)
	.align		4
.L_3:
        /*0010*/ 	.word	index@(attn_fwd)
        /*0014*/ 	.word	0x00000000


	//----- nvinfo : EIATTR_MIN_STACK_SIZE
	.align		4
.L_4:
        /*0018*/ 	.byte	0x04, 0x12
        /*001a*/ 	.short	(.L_6 - .L_5)
	.align		4
.L_5:
        /*001c*/ 	.word	index@(attn_fwd)
        /*0020*/ 	.word	0x00000000
.L_6:


//--------------------- .nv.info.attn_fwd         --------------------------
	.section	.nv.info.attn_fwd,"",@"SHT_CUDA_INFO"
	.sectionflags	@""
	.align	4


	//----- nvinfo : EIATTR_CUDA_API_VERSION
	.align		4
        /*0000*/ 	.byte	0x04, 0x37
        /*0002*/ 	.short	(.L_8 - .L_7)
.L_7:
        /*0004*/ 	.word	0x00000081


	//----- nvinfo : EIATTR_KPARAM_INFO
	.align		4
.L_8:
        /*0008*/ 	.byte	0x04, 0x17
        /*000a*/ 	.short	(.L_10 - .L_9)
.L_9:
        /*000c*/ 	.word	0x00000000
        /*0010*/ 	.short	0x0019
        /*0012*/ 	.short	0x0080
        /*0014*/ 	.byte	0x00, 0xf4, 0x21, 0x00


	//----- nvinfo : EIATTR_KPARAM_INFO
	.align		4
.L_10:
        /*0018*/ 	.byte	0x04, 0x17
        /*001a*/ 	.short	(.L_12 - .L_11)
.L_11:
        /*001c*/ 	.word	0x00000000
        /*0020*/ 	.short	0x0018
        /*0022*/ 	.short	0x0078
        /*0024*/ 	.byte	0x00, 0xf4, 0x21, 0x00


	//----- nvinfo : EIATTR_KPARAM_INFO
	.align		4
.L_12:
        /*0028*/ 	.byte	0x04, 0x17
        /*002a*/ 	.short	(.L_14 - .L_13)
.L_13:
        /*002c*/ 	.word	0x00000000
        /*0030*/ 	.short	0x0017
        /*0032*/ 	.short	0x0070
        /*0034*/ 	.byte	0x00, 0xf0, 0x11, 0x00


	//----- nvinfo : EIATTR_KPARAM_INFO
	.align		4
.L_14:
        /*0038*/ 	.byte	0x04, 0x17
        /*003a*/ 	.short	(.L_16 - .L_15)
.L_15:
        /*003c*/ 	.word	0x00000000
        /*0040*/ 	.short	0x0016
        /*0042*/ 	.short	0x006c
        /*0044*/ 	.byte	0x00, 0xf0, 0x11, 0x00


	//----- nvinfo : EIATTR_KPARAM_INFO
	.align		4
.L_16:
        /*0048*/ 	.byte	0x04, 0x17
        /*004a*/ 	.short	(.L_18 - .L_17)
.L_17:
        /*004c*/ 	.word	0x00000000
        /*0050*/ 	.short	0x0015
        /*0052*/ 	.short	0x0068
        /*0054*/ 	.byte	0x00, 0xf0, 0x11, 0x00


	//----- nvinfo : EIATTR_KPARAM_INFO
	.align		4
.L_18:
        /*0058*/ 	.byte	0x04, 0x17
        /*005a*/ 	.short	(.L_20 - .L_19)
.L_19:
        /*005c*/ 	.word	0x00000000
        /*0060*/ 	.short	0x0014
        /*0062*/ 	.short	0x0064
        /*0064*/ 	.byte	0x00, 0xf0, 0x11, 0x00


	//----- nvinfo : EIATTR_KPARAM_INFO
	.align		4
.L_20:
        /*0068*/ 	.byte	0x04, 0x17
        /*006a*/ 	.short	(.L_22 - .L_21)
.L_21:
        /*006c*/ 	.word	0x00000000
        /*0070*/ 	.short	0x0013
        /*0072*/ 	.short	0x0060
        /*0074*/ 	.byte	0x00, 0xf0, 0x11, 0x00


	//----- nvinfo : EIATTR_KPARAM_INFO
	.align		4
.L_22:
        /*0078*/ 	.byte	0x04, 0x17
        /*007a*/ 	.short	(.L_24 - .L_23)
.L_23:
        /*007c*/ 	.word	0x00000000
        /*0080*/ 	.short	0x0012
        /*0082*/ 	.short	0x005c
        /*0084*/ 	.byte	0x00, 0xf0, 0x11, 0x00


	//----- nvinfo : EIATTR_KPARAM_INFO
	.align		4
.L_24:
        /*0088*/ 	.byte	0x04, 0x17
        /*008a*/ 	.short	(.L_26 - .L_25)
.L_25:
        /*008c*/ 	.word	0x00000000
        /*0090*/ 	.short	0x0011
        /*0092*/ 	.short	0x0058
        /*0094*/ 	.byte	0x00, 0xf0, 0x11, 0x00


	//----- nvinfo : EIATTR_KPARAM_INFO
	.align		4
.L_26:
        /*0098*/ 	.byte	0x04, 0x17
        /*009a*/ 	.short	(.L_28 - .L_27)
.L_27:
        /*009c*/ 	.word	0x00000000
        /*00a0*/ 	.short	0x0010
        /*00a2*/ 	.short	0x0054
        /*00a4*/ 	.byte	0x00, 0xf0, 0x11, 0x00


	//----- nvinfo : EIATTR_KPARAM_INFO
	.align		4
.L_28:
        /*00a8*/ 	.byte	0x04, 0x17
        /*00aa*/ 	.short	(.L_30 - .L_29)
.L_29:
        /*00ac*/ 	.word	0x00000000
        /*00b0*/ 	.short	0x000f
        /*00b2*/ 	.short	0x0050
        /*00b4*/ 	.byte	0x00, 0xf0, 0x11, 0x00


	//----- nvinfo : EIATTR_KPARAM_INFO
	.align		4
.L_30:
        /*00b8*/ 	.byte	0x04, 0x17
        /*00ba*/ 	.short	(.L_32 - .L_31)
.L_31:
        /*00bc*/ 	.word	0x00000000
        /*00c0*/ 	.short	0x000e
        /*00c2*/ 	.short	0x004c
        /*00c4*/ 	.byte	0x00, 0xf0, 0x11, 0x00


	//----- nvinfo : EIATTR_KPARAM_INFO
	.align		4
.L_32:
        /*00c8*/ 	.byte	0x04, 0x17
        /*00ca*/ 	.short	(.L_34 - .L_33)
.L_33:
        /*00cc*/ 	.word	0x00000000
        /*00d0*/ 	.short	0x000d
        /*00d2*/ 	.short	0x0048
        /*00d4*/ 	.byte	0x00, 0xf0, 0x11, 0x00


	//----- nvinfo : EIATTR_KPARAM_INFO
	.align		4
.L_34:
        /*00d8*/ 	.byte	0x04, 0x17
        /*00da*/ 	.short	(.L_36 - .L_35)
.L_35:
        /*00dc*/ 	.word	0x00000000
        /*00e0*/ 	.short	0x000c
        /*00e2*/ 	.short	0x0044
        /*00e4*/ 	.byte	0x00, 0xf0, 0x11, 0x00


	//----- nvinfo : EIATTR_KPARAM_INFO
	.align		4
.L_36:
        /*00e8*/ 	.byte	0x04, 0x17
        /*00ea*/ 	.short	(.L_38 - .L_37)
.L_37:
        /*00ec*/ 	.word	0x00000000
        /*00f0*/ 	.short	0x000b
        /*00f2*/ 	.short	0x0040
        /*00f4*/ 	.byte	0x00, 0xf0, 0x11, 0x00


	//----- nvinfo : EIATTR_KPARAM_INFO
	.align		4
.L_38:
        /*00f8*/ 	.byte	0x04, 0x17
        /*00fa*/ 	.short	(.L_40 - .L_39)
.L_39:
        /*00fc*/ 	.word	0x00000000
        /*0100*/ 	.short	0x000a
        /*0102*/ 	.short	0x003c
        /*0104*/ 	.byte	0x00, 0xf0, 0x11, 0x00


	//----- nvinfo : EIATTR_KPARAM_INFO
	.align		4
.L_40:
        /*0108*/ 	.byte	0x04, 0x17
        /*010a*/ 	.short	(.L_42 - .L_41)
.L_41:
        /*010c*/ 	.word	0x00000000
        /*0110*/ 	.short	0x0009
        /*0112*/ 	.short	0x0038
        /*0114*/ 	.byte	0x00, 0xf0, 0x11, 0x00


	//----- nvinfo : EIATTR_KPARAM_INFO
	.align		4
.L_42:
        /*0118*/ 	.byte	0x04, 0x17
        /*011a*/ 	.short	(.L_44 - .L_43)
.L_43:
        /*011c*/ 	.word	0x00000000
        /*0120*/ 	.short	0x0008
        /*0122*/ 	.short	0x0034
        /*0124*/ 	.byte	0x00, 0xf0, 0x11, 0x00


	//----- nvinfo : EIATTR_KPARAM_INFO
	.align		4
.L_44:
        /*0128*/ 	.byte	0x04, 0x17
        /*012a*/ 	.short	(.L_46 - .L_45)
.L_45:
        /*012c*/ 	.word	0x00000000
        /*0130*/ 	.short	0x0007
        /*0132*/ 	.short	0x0030
        /*0134*/ 	.byte	0x00, 0xf0, 0x11, 0x00


	//----- nvinfo : EIATTR_KPARAM_INFO
	.align		4
.L_46:
        /*0138*/ 	.byte	0x04, 0x17
        /*013a*/ 	.short	(.L_48 - .L_47)
.L_47:
        /*013c*/ 	.word	0x00000000
        /*0140*/ 	.short	0x0006
        /*0142*/ 	.short	0x002c
        /*0144*/ 	.byte	0x00, 0xf0, 0x11, 0x00


	//----- nvinfo : EIATTR_KPARAM_INFO
	.align		4
.L_48:
        /*0148*/ 	.byte	0x04, 0x17
        /*014a*/ 	.short	(.L_50 - .L_49)
.L_49:
        /*014c*/ 	.word	0x00000000
        /*0150*/ 	.short	0x0005
        /*0152*/ 	.short	0x0028
        /*0154*/ 	.byte	0x00, 0xf0, 0x11, 0x00


	//----- nvinfo : EIATTR_KPARAM_INFO
	.align		4
.L_50:
        /*0158*/ 	.byte	0x04, 0x17
        /*015a*/ 	.short	(.L_52 - .L_51)
.L_51:
        /*015c*/ 	.word	0x00000000
        /*0160*/ 	.short	0x0004
        /*0162*/ 	.short	0x0020
        /*0164*/ 	.byte	0x00, 0xf4, 0x21, 0x00


	//----- nvinfo : EIATTR_KPARAM_INFO
	.align		4
.L_52:
        /*0168*/ 	.byte	0x04, 0x17
        /*016a*/ 	.short	(.L_54 - .L_53)
.L_53:
        /*016c*/ 	.word	0x00000000
        /*0170*/ 	.short	0x0003
        /*0172*/ 	.short	0x0018
        /*0174*/ 	.byte	0x00, 0xf4, 0x21, 0x00


	//----- nvinfo : EIATTR_KPARAM_INFO
	.align		4
.L_54:
        /*0178*/ 	.byte	0x04, 0x17
        /*017a*/ 	.short	(.L_56 - .L_55)
.L_55:
        /*017c*/ 	.word	0x00000000
        /*0180*/ 	.short	0x0002
        /*0182*/ 	.short	0x0010
        /*0184*/ 	.byte	0x00, 0xf4, 0x21, 0x00


	//----- nvinfo : EIATTR_KPARAM_INFO
	.align		4
.L_56:
        /*0188*/ 	.byte	0x04, 0x17
        /*018a*/ 	.short	(.L_58 - .L_57)
.L_57:
        /*018c*/ 	.word	0x00000000
        /*0190*/ 	.short	0x0001
        /*0192*/ 	.short	0x0008
        /*0194*/ 	.byte	0x00, 0xf4, 0x21, 0x00


	//----- nvinfo : EIATTR_KPARAM_INFO
	.align		4
.L_58:
        /*0198*/ 	.byte	0x04, 0x17
        /*019a*/ 	.short	(.L_60 - .L_59)
.L_59:
        /*019c*/ 	.word	0x00000000
        /*01a0*/ 	.short	0x0000
        /*01a2*/ 	.short	0x0000
        /*01a4*/ 	.byte	0x00, 0xf4, 0x21, 0x00


	//----- nvinfo : EIATTR_SPARSE_MMA_MASK
	.align		4
.L_60:
        /*01a8*/ 	.byte	0x03, 0x50
        /*01aa*/ 	.short	0x0000


	//----- nvinfo : EIATTR_MAXREG_COUNT
	.align		4
        /*01ac*/ 	.byte	0x03, 0x1b
        /*01ae*/ 	.short	0x00ff


	//----- nvinfo : EIATTR_NUM_BARRIERS
	.align		4
        /*01b0*/ 	.byte	0x02, 0x4c
        /*01b2*/ 	.byte	0x01
	.zero		1


	//----- nvinfo : EIATTR_COOP_GROUP_MASK_REGIDS
	.align		4
        /*01b4*/ 	.byte	0x04, 0x29
        /*01b6*/ 	.short	(.L_62 - .L_61)


	//   ....[0]....
.L_61:
        /*01b8*/ 	.word	0xffffffff


	//   ....[1]....
        /*01bc*/ 	.word	0xffffffff


	//   ....[2]....
        /*01c0*/ 	.word	0xffffffff


	//   ....[3]....
        /*01c4*/ 	.word	0xffffffff


	//   ....[4]....
        /*01c8*/ 	.word	0xffffffff


	//   ....[5]....
        /*01cc*/ 	.word	0xffffffff


	//   ....[6]....
        /*01d0*/ 	.word	0xffffffff


	//   ....[7]....
        /*01d4*/ 	.word	0xffffffff


	//----- nvinfo : EIATTR_COOP_GROUP_INSTR_OFFSETS
	.align		4
.L_62:
        /*01d8*/ 	.byte	0x04, 0x28
        /*01da*/ 	.short	(.L_64 - .L_63)


	//   ....[0]....
.L_63:
        /*01dc*/ 	.word	0x00001550


	//   ....[1]....
        /*01e0*/ 	.word	0x00001630


	//   ....[2]....
        /*01e4*/ 	.word	0x00001960


	//   ....[3]....
        /*01e8*/ 	.word	0x000019e0


	//   ....[4]....
        /*01ec*/ 	.word	0x000024a0


	//   ....[5]....
        /*01f0*/ 	.word	0x000024b0


	//   ....[6]....
        /*01f4*/ 	.word	0x00002560


	//   ....[7]....
        /*01f8*/ 	.word	0x00002580


	//----- nvinfo : EIATTR_VRC_CTA_INIT_COUNT
	.align		4
.L_64:
        /*01fc*/ 	.byte	0x02, 0x4a
	.zero		1
	.zero		1


	//----- nvinfo : EIATTR_EXIT_INSTR_OFFSETS
	.align		4
        /*0200*/ 	.byte	0x04, 0x1c
        /*0202*/ 	.short	(.L_66 - .L_65)


	//   ....[0]....
.L_65:
        /*0204*/ 	.word	0x000033a0


	//   ....[1]....
        /*0208*/ 	.word	0x000033d0


	//----- nvinfo : EIATTR_REQNTID
	.align		4
.L_66:
        /*020c*/ 	.byte	0x04, 0x10
        /*020e*/ 	.short	(.L_68 - .L_67)
.L_67:
        /*0210*/ 	.word	0x00000100
        /*0214*/ 	.word	0x00000001
        /*0218*/ 	.word	0x00000001


	//----- nvinfo : EIATTR_CBANK_PARAM_SIZE
	.align		4
.L_68:
        /*021c*/ 	.byte	0x03, 0x19
        /*021e*/ 	.short	0x0088


	//----- nvinfo : EIATTR_PARAM_CBANK
	.align		4
        /*0220*/ 	.byte	0x04, 0x0a
        /*0222*/ 	.short	(.L_70 - .L_69)
	.align		4
.L_69:
        /*0224*/ 	.word	index@(.nv.constant0.attn_fwd)
        /*0228*/ 	.short	0x0380
        /*022a*/ 	.short	0x0088


	//----- nvinfo : EIATTR_SW_WAR
	.align		4
.L_70:
        /*022c*/ 	.byte	0x04, 0x36
        /*022e*/ 	.short	(.L_72 - .L_71)
.L_71:
        /*0230*/ 	.word	0x00000008
.L_72:


//--------------------- .nv.compat                --------------------------
	.section	.nv.compat,"",@"SHT_CUDA_COMPAT_INFO"
	.align	4
        /*0000*/ 	.byte	0x02, 0x02, 0x01, 0x00, 0x02, 0x05, 0x05, 0x00, 0x02, 0x03, 0x00, 0x00, 0x02, 0x06, 0x01, 0x00


//--------------------- .nv.callgraph             --------------------------
	.section	.nv.callgraph,"",@"SHT_CUDA_CALLGRAPH"
	.align	4
	.sectionentsize	8
	.align		4
        /*0000*/ 	.word	0x00000000
	.align		4
        /*0004*/ 	.word	0xffffffff
	.align		4
        /*0008*/ 	.word	0x00000000
	.align		4
        /*000c*/ 	.word	0xfffffffe
	.align		4
        /*0010*/ 	.word	0x00000000
	.align		4
        /*0014*/ 	.word	0xfffffffd
	.align		4
        /*0018*/ 	.word	0x00000000
	.align		4
        /*001c*/ 	.word	0xfffffffc


//--------------------- .nv.constant4             --------------------------
	.section	.nv.constant4,"a",@progbits
	.align	8
	.align		8
.nv.constant4:
        /*0000*/ 	.dword	_$_str


//--------------------- .text.attn_fwd            --------------------------
	.section	.text.attn_fwd,"ax",@progbits
	.align	128
        .global         attn_fwd
        .type           attn_fwd,@function
        .size           attn_fwd,(.L_x_3 - attn_fwd)
        .other          attn_fwd,@"STO_CUDA_ENTRY STV_DEFAULT"
attn_fwd:
.text.attn_fwd:
[----:B------:R-:W0:Y:S01]  /*0000*/  LDC R1, c[0x0][0x37c] ;  /* 0x0000df00ff017b82 */ /* 0x000e220000000800 */
[----:B------:R-:W1:Y:S07]  /*0010*/  S2R R21, SR_TID.X ;  /* 0x0000000000157919 */ /* 0x000e6e0000002100 */
[----:B------:R-:W2:Y:S01]  /*0020*/  S2UR UR6, SR_CTAID.X ;  /* 0x00000000000679c3 */ /* 0x000ea20000002500 */
[----:B------:R-:W3:Y:S01]  /*0030*/  LDCU.64 UR4, c[0x0][0x3b0] ;  /* 0x00007600ff0477ac */ /* 0x000ee20008000a00 */
[----:B------:R-:W4:Y:S06]  /*0040*/  LDCU.64 UR14, c[0x0][0x358] ;  /* 0x00006b00ff0e77ac */ /* 0x000f2c0008000a00 */
[----:B------:R-:W3:Y:S08]  /*0050*/  S2UR UR8, SR_CTAID.Y ;  /* 0x00000000000879c3 */ /* 0x000ef00000002600 */
[----:B------:R-:W5:Y:S08]  /*0060*/  LDC R4, c[0x0][0x3b8] ;  /* 0x0000ee00ff047b82 */ /* 0x000f700000000800 */
[----:B------:R-:W0:Y:S01]  /*0070*/  LDC.64 R8, c[0x0][0x380] ;  /* 0x0000e000ff087b82 */ /* 0x000e220000000a00 */
[----:B--2---:R-:W-:-:S06]  /*0080*/  USHF.L.U32 UR6, UR6, 0x5, URZ ;  /* 0x0000000506067899 */ /* 0x004fcc00080006ff */
[----:B------:R-:W-:Y:S01]  /*0090*/  MOV R0, UR6 ;  /* 0x0000000600007c02 */ /* 0x000fe20008000f00 */
[----:B---3--:R-:W-:Y:S01]  /*00a0*/  UIMAD UR4, UR8, UR4, URZ ;  /* 0x00000004080472a4 */ /* 0x008fe2000f8e02ff */
[--C-:B-1----:R-:W-:Y:S02]  /*00b0*/  SHF.R.U32.HI R15, RZ, 0x5, R21.reuse ;  /* 0x00000005ff0f7819 */ /* 0x102fe40000011615 */
[----:B------:R-:W-:Y:S01]  /*00c0*/  LOP3.LUT R0, R0, 0x1f, R21, 0xf8, !PT ;  /* 0x0000001f00007812 */ /* 0x000fe200078ef815 */
[----:B------:R-:W-:Y:S01]  /*00d0*/  USHF.L.U32 UR7, UR4, 0x1, URZ ;  /* 0x0000000104077899 */ /* 0x000fe200080006ff */
[----:B------:R-:W-:Y:S02]  /*00e0*/  SGXT.U32 R15, R15, 0x3 ;  /* 0x000000030f0f781a */ /* 0x000fe40000000000 */
[----:B------:R-:W-:Y:S01]  /*00f0*/  LEA.HI R16, R21, 0x18, RZ, 0x1b ;  /* 0x0000001815107811 */ /* 0x000fe200078fd8ff */
[----:B------:R-:W-:Y:S01]  /*0100*/  IMAD R2, R0, UR5, RZ ;  /* 0x0000000500027c24 */ /* 0x000fe2000f8e02ff */
[----:B------:R-:W-:Y:S01]  /*0110*/  UIMAD.WIDE UR4, UR4, 0x2, URZ ;  /* 0x00000002040478a5 */ /* 0x000fe2000f8e02ff */
[----:B-----5:R-:W-:-:S02]  /*0120*/  IMAD R5, R15, R4, RZ ;  /* 0x000000040f057224 */ /* 0x020fc400078e02ff */
[C---:B------:R-:W-:Y:S02]  /*0130*/  IMAD.SHL.U32 R3, R2.reuse, 0x2, RZ ;  /* 0x0000000202037824 */ /* 0x040fe400078e00ff */
[----:B------:R-:W-:Y:S01]  /*0140*/  IMAD.HI R2, R2, 0x2, RZ ;  /* 0x0000000202027827 */ /* 0x000fe200078e02ff */
[----:B------:R-:W-:Y:S02]  /*0150*/  LEA R7, R4, R5, 0x3 ;  /* 0x0000000504077211 */ /* 0x000fe400078e18ff */
[----:B0-----:R-:W-:Y:S01]  /*0160*/  IADD3 R10, P0, P1, R3, UR7, R8 ;  /* 0x00000007030a7c10 */ /* 0x001fe2000f91e008 */
[----:B------:R-:W-:Y:S02]  /*0170*/  IMAD R11, R16, R4, RZ ;  /* 0x00000004100b7224 */ /* 0x000fe400078e02ff */
[----:B------:R-:W-:Y:S01]  /*0180*/  IMAD R3, R4, 0x8, R7 ;  /* 0x0000000804037824 */ /* 0x000fe200078e0207 */
[----:B------:R-:W-:Y:S02]  /*0190*/  IADD3.X R2, PT, PT, R2, UR5, R9, P0, P1 ;  /* 0x0000000502027c10 */ /* 0x000fe400087e2409 */
[----:B------:R-:W-:-:S02]  /*01a0*/  LEA R4, P0, R5, R10, 0x1 ;  /* 0x0000000a05047211 */ /* 0x000fc400078008ff */
[-C--:B------:R-:W-:Y:S02]  /*01b0*/  LEA R6, P1, R7, R10.reuse, 0x1 ;  /* 0x0000000a07067211 */ /* 0x080fe400078208ff */
[-C--:B------:R-:W-:Y:S02]  /*01c0*/  LEA R8, P2, R3, R10.reuse, 0x1 ;  /* 0x0000000a03087211 */ /* 0x080fe400078408ff */
[----:B------:R-:W-:Y:S02]  /*01d0*/  LEA R10, P3, R11, R10, 0x1 ;  /* 0x0000000a0b0a7211 */ /* 0x000fe400078608ff */
[-C--:B------:R-:W-:Y:S02]  /*01e0*/  LEA.HI.X.SX32 R9, R3, R2.reuse, 0x1, P2 ;  /* 0x0000000203097211 */ /* 0x080fe400010f0eff */
[-C--:B------:R-:W-:Y:S02]  /*01f0*/  LEA.HI.X.SX32 R11, R11, R2.reuse, 0x1, P3 ;  /* 0x000000020b0b7211 */ /* 0x080fe400018f0eff */
[----:B------:R-:W-:-:S02]  /*0200*/  LEA.HI.X.SX32 R5, R5, R2, 0x1, P0 ;  /* 0x0000000205057211 */ /* 0x000fc400000f0eff */
[----:B----4-:R-:W2:Y:S01]  /*0210*/  LDG.E.U16 R9, desc[UR14][R8.64] ;  /* 0x0000000e08097981 */ /* 0x010ea2000c1e1500 */
[----:B------:R-:W-:-:S03]  /*0220*/  LEA.HI.X.SX32 R7, R7, R2, 0x1, P1 ;  /* 0x0000000207077211 */ /* 0x000fc600008f0eff */
[----:B------:R-:W3:Y:S04]  /*0230*/  LDG.E.U16 R11, desc[UR14][R10.64] ;  /* 0x0000000e0a0b7981 */ /* 0x000ee8000c1e1500 */
[----:B------:R0:W4:Y:S04]  /*0240*/  LDG.E.U16 R5, desc[UR14][R4.64] ;  /* 0x0000000e04057981 */ /* 0x000128000c1e1500 */
[----:B------:R1:W5:Y:S01]  /*0250*/  LDG.E.U16 R7, desc[UR14][R6.64] ;  /* 0x0000000e06077981 */ /* 0x000362000c1e1500 */
[----:B------:R-:W0:Y:S01]  /*0260*/  S2UR UR7, SR_CgaCtaId ;  /* 0x00000000000779c3 */ /* 0x000e220000008800 */
[C---:B------:R-:W-:Y:S01]  /*0270*/  LOP3.LUT R2, R21.reuse, 0xc0, RZ, 0xc0, !PT ;  /* 0x000000c015027812 */ /* 0x040fe200078ec0ff */
[----:B------:R-:W-:Y:S01]  /*0280*/  UMOV UR4, 0x400 ;  /* 0x0000040000047882 */ /* 0x000fe20000000000 */
[----:B------:R-:W-:-:S02]  /*0290*/  SHF.L.U32 R12, R21, 0x1, RZ ;  /* 0x00000001150c7819 */ /* 0x000fc400000006ff */
[----:B------:R-:W-:-:S04]  /*02a0*/  SHF.R.U32.HI R3, RZ, 0x2, R2 ;  /* 0x00000002ff037819 */ /* 0x000fc80000011602 */
[----:B------:R-:W-:Y:S01]  /*02b0*/  LOP3.LUT R2, R3, 0x1fe, R12, 0x78, !PT ;  /* 0x000001fe03027812 */ /* 0x000fe200078e780c */
[----:B------:R-:W-:Y:S02]  /*02c0*/  UIADD3 UR9, UPT, UPT, UR6, 0x20, URZ ;  /* 0x0000002006097890 */ /* 0x000fe4000fffe0ff */
[----:B0-----:R-:W-:Y:S02]  /*02d0*/  ULEA UR7, UR7, UR4, 0x18 ;  /* 0x0000000407077291 */ /* 0x001fe4000f8ec0ff */
[----:B------:R-:W-:Y:S01]  /*02e0*/  UISETP.GE.AND UP0, UPT, UR9, 0x1, UPT ;  /* 0x000000010900788c */ /* 0x000fe2000bf06270 */
[----:B------:R-:W-:Y:S01]  /*02f0*/  IMAD.MOV.U32 R14, RZ, RZ, -0x800000 ;  /* 0xff800000ff0e7424 */ /* 0x000fe200078e00ff */
[----:B------:R-:W-:Y:S01]  /*0300*/  MOV R88, 0x3f800000 ;  /* 0x3f80000000587802 */ /* 0x000fe20000000f00 */
[----:B------:R-:W-:Y:S01]  /*0310*/  IMAD.MOV.U32 R4, RZ, RZ, 0x3f800000 ;  /* 0x3f800000ff047424 */ /* 0x000fe200078e00ff */
[----:B------:R-:W-:Y:S02]  /*0320*/  MOV R13, 0xff800000 ;  /* 0xff800000000d7802 */ /* 0x000fe40000000f00 */
[----:B------:R-:W-:-:S02]  /*0330*/  CS2R R72, SRZ ;  /* 0x0000000000487805 */ /* 0x000fc4000001ff00 */
[----:B------:R-:W-:Y:S02]  /*0340*/  CS2R R74, SRZ ;  /* 0x00000000004a7805 */ /* 0x000fe4000001ff00 */
[----:B------:R-:W-:Y:S02]  /*0350*/  CS2R R60, SRZ ;  /* 0x00000000003c7805 */ /* 0x000fe4000001ff00 */
[----:B------:R-:W-:Y:S02]  /*0360*/  CS2R R62, SRZ ;  /* 0x00000000003e7805 */ /* 0x000fe4000001ff00 */
[----:B------:R-:W-:Y:S02]  /*0370*/  CS2R R52, SRZ ;  /* 0x0000000000347805 */ /* 0x000fe4000001ff00 */
[----:B------:R-:W-:Y:S02]  /*0380*/  CS2R R54, SRZ ;  /* 0x0000000000367805 */ /* 0x000fe4000001ff00 */
[----:B------:R-:W-:-:S02]  /*0390*/  CS2R R64, SRZ ;  /* 0x0000000000407805 */ /* 0x000fc4000001ff00 */
[----:B------:R-:W-:Y:S02]  /*03a0*/  CS2R R66, SRZ ;  /* 0x0000000000427805 */ /* 0x000fe4000001ff00 */
[C---:B------:R-:W-:Y:S01]  /*03b0*/  LOP3.LUT R3, R21.reuse, 0x20, RZ, 0xc0, !PT ;  /* 0x0000002015037812 */ /* 0x040fe200078ec0ff */
[C---:B-1----:R-:W-:Y:S01]  /*03c0*/  IMAD.SHL.U32 R6, R21.reuse, 0x8, RZ ;  /* 0x0000000815067824 */ /* 0x042fe200078e00ff */
[----:B--2---:R-:W-:Y:S04]  /*03d0*/  STS.U16 [R2+UR7+0x1400], R9 ;  /* 0x0014000902007988 */ /* 0x004fe80008000407 */
[----:B---3--:R-:W-:Y:S04]  /*03e0*/  STS.U16 [R2+UR7+0x1600], R11 ;  /* 0x0016000b02007988 */ /* 0x008fe80008000407 */
[----:B----4-:R0:W-:Y:S04]  /*03f0*/  STS.U16 [R2+UR7+0x1000], R5 ;  /* 0x0010000502007988 */ /* 0x0101e80008000407 */
[----:B-----5:R1:W-:Y:S01]  /*0400*/  STS.U16 [R2+UR7+0x1200], R7 ;  /* 0x0012000702007988 */ /* 0x0203e20008000407 */
[----:B0-----:R-:W-:-:S02]  /*0410*/  LOP3.LUT R5, R21, 0x3f, RZ, 0xc0, !PT ;  /* 0x0000003f15057812 */ /* 0x001fc400078ec0ff */
[----:B-1----:R-:W-:Y:S01]  /*0420*/  SHF.L.U32 R7, R21, 0x5, RZ ;  /* 0x0000000515077819 */ /* 0x002fe200000006ff */
[----:B------:R-:W-:Y:S06]  /*0430*/  BRA.U !UP0, `(.L_x_0) ;  /* 0x00000021089c7547 */ /* 0x000fec000b800000 */
[----:B------:R-:W0:Y:S01]  /*0440*/  LDCU.64 UR12, c[0x0][0x3d0] ;  /* 0x00007a00ff0c77ac */ /* 0x000e220008000a00 */
[----:B------:R-:W-:Y:S01]  /*0450*/  SHF.R.U32.HI R9, RZ, 0x2, R21 ;  /* 0x00000002ff097819 */ /* 0x000fe20000011615 */
[----:B------:R-:W1:Y:S01]  /*0460*/  LDC R22, c[0x0][0x3d8] ;  /* 0x0000f600ff167b82 */ /* 0x000e620000000800 */
[----:B------:R-:W-:Y:S01]  /*0470*/  SHF.R.U32.HI R4, RZ, 0x1, R3 ;  /* 0x00000001ff047819 */ /* 0x000fe20000011603 */
[----:B------:R-:W2:Y:S01]  /*0480*/  LDCU.64 UR20, c[0x0][0x390] ;  /* 0x00007200ff1477ac */ /* 0x000ea20008000a00 */
[----:B------:R-:W-:Y:S01]  /*0490*/  LOP3.LUT R6, R6, 0x30, RZ, 0xc0, !PT ;  /* 0x0000003006067812 */ /* 0x000fe200078ec0ff */
[----:B------:R-:W-:Y:S01]  /*04a0*/  IMAD.MOV.U32 R88, RZ, RZ, 0x3f800000 ;  /* 0x3f800000ff587424 */ /* 0x000fe200078e00ff */
[----:B------:R-:W-:Y:S01]  /*04b0*/  LOP3.LUT R17, R21, 0x7, RZ, 0xc0, !PT ;  /* 0x0000000715117812 */ /* 0x000fe200078ec0ff */
[----:B------:R-:W3:Y:S01]  /*04c0*/  LDCU.64 UR10, c[0x0][0x3c0] ;  /* 0x00007800ff0a77ac */ /* 0x000ee20008000a00 */
[----:B------:R-:W-:Y:S01]  /*04d0*/  MOV R91, 0xff800000 ;  /* 0xff800000005b7802 */ /* 0x000fe20000000f00 */
[----:B------:R-:W-:Y:S01]  /*04e0*/  IMAD.MOV.U32 R90, RZ, RZ, -0x800000 ;  /* 0xff800000ff5a7424 */ /* 0x000fe200078e00ff */
[----:B------:R-:W-:Y:S01]  /*04f0*/  CS2R R72, SRZ ;  /* 0x0000000000487805 */ /* 0x000fe2000001ff00 */
[----:B------:R-:W4:Y:S01]  /*0500*/  LDCU UR16, c[0x0][0x3c8] ;  /* 0x00007900ff1077ac */ /* 0x000f220008000800 */
[----:B------:R-:W-:Y:S01]  /*0510*/  IMAD R19, R17, 0x40, R6 ;  /* 0x0000004011137824 */ /* 0x000fe200078e0206 */
[----:B------:R-:W-:Y:S01]  /*0520*/  LOP3.LUT R6, R7, 0x200, RZ, 0xc0, !PT ;  /* 0x0000020007067812 */ /* 0x000fe200078ec0ff */
[----:B------:R-:W-:Y:S01]  /*0530*/  IMAD R17, R17, 0x90, RZ ;  /* 0x0000009011117824 */ /* 0x000fe200078e02ff */
[----:B------:R-:W5:Y:S01]  /*0540*/  LDCU.64 UR18, c[0x0][0x388] ;  /* 0x00007100ff1277ac */ /* 0x000f620008000a00 */
[----:B------:R-:W-:Y:S01]  /*0550*/  CS2R R74, SRZ ;  /* 0x00000000004a7805 */ /* 0x000fe2000001ff00 */
[----:B0-----:R-:W-:Y:S01]  /*0560*/  IMAD R8, R5, UR13, RZ ;  /* 0x0000000d05087c24 */ /* 0x001fe2000f8e02ff */
[----:B------:R-:W-:Y:S01]  /*0570*/  SGXT.U32 R5, R9, 0x3 ;  /* 0x000000030905781a */ /* 0x000fe20000000000 */
[----:B------:R-:W-:Y:S01]  /*0580*/  UIMAD UR4, UR8, UR12, URZ ;  /* 0x0000000c080472a4 */ /* 0x000fe2000f8e02ff */
[----:B------:R-:W-:Y:S01]  /*0590*/  CS2R R60, SRZ ;  /* 0x00000000003c7805 */ /* 0x000fe2000001ff00 */
[----:B------:R-:W-:Y:S01]  /*05a0*/  IMAD.SHL.U32 R3, R8, 0x2, RZ ;  /* 0x0000000208037824 */ /* 0x000fe200078e00ff */
[----:B------:R-:W-:Y:S01]  /*05b0*/  LOP3.LUT R5, R4, UR6, R5, 0xfe, !PT ;  /* 0x0000000604057c12 */ /* 0x000fe2000f8efe05 */
[----:B------:R-:W-:Y:S01]  /*05c0*/  USHF.L.U32 UR5, UR4, 0x1, URZ ;  /* 0x0000000104057899 */ /* 0x000fe200080006ff */
[----:B------:R-:W-:Y:S01]  /*05d0*/  LOP3.LUT R4, R12, 0x10, RZ, 0xc0, !PT ;  /* 0x000000100c047812 */ /* 0x000fe200078ec0ff */
[----:B---3--:R-:W-:Y:S01]  /*05e0*/  UIMAD UR6, UR8, UR10, URZ ;  /* 0x0000000a080672a4 */ /* 0x008fe2000f8e02ff */
[----:B------:R-:W-:Y:S01]  /*05f0*/  IMAD.HI R8, R8, 0x2, RZ ;  /* 0x0000000208087827 */ /* 0x000fe200078e02ff */
[----:B------:R-:W-:-:S02]  /*0600*/  MOV R10, UR11 ;  /* 0x0000000b000a7c02 */ /* 0x000fc40008000f00 */
[----:B------:R-:W-:Y:S02]  /*0610*/  CS2R R62, SRZ ;  /* 0x00000000003e7805 */ /* 0x000fe4000001ff00 */
[----:B------:R-:W-:Y:S01]  /*0620*/  MOV R102, UR5 ;  /* 0x0000000500667c02 */ /* 0x000fe20008000f00 */
[----:B------:R-:W-:Y:S01]  /*0630*/  UIMAD.WIDE UR4, UR4, 0x2, URZ ;  /* 0x00000002040478a5 */ /* 0x000fe2000f8e02ff */
[----:B------:R-:W-:Y:S01]  /*0640*/  LOP3.LUT R4, R4, 0x20, R21, 0xf8, !PT ;  /* 0x0000002004047812 */ /* 0x000fe200078ef815 */
[----:B------:R-:W-:Y:S01]  /*0650*/  USHF.L.U32 UR10, UR6, 0x1, URZ ;  /* 0x00000001060a7899 */ /* 0x000fe200080006ff */
[----:B--2---:R-:W-:Y:S01]  /*0660*/  IADD3 R102, P2, P3, R3, UR20, R102 ;  /* 0x0000001403667c10 */ /* 0x004fe2000fb5e066 */
[----:B------:R-:W-:Y:S01]  /*0670*/  IMAD R15, R15, UR11, RZ ;  /* 0x0000000b0f0f7c24 */ /* 0x000fe2000f8e02ff */
[----:B------:R-:W-:Y:S01]  /*0680*/  LOP3.LUT R3, R21, 0x1f, RZ, 0xc0, !PT ;  /* 0x0000001f15037812 */ /* 0x000fe200078ec0ff */
[----:B------:R-:W-:Y:S01]  /*0690*/  IMAD.U32 R14, RZ, RZ, UR11 ;  /* 0x0000000bff0e7e24 */ /* 0x000fe2000f8e00ff */
[----:B------:R-:W-:Y:S01]  /*06a0*/  MOV R11, UR5 ;  /* 0x00000005000b7c02 */ /* 0x000fe20008000f00 */
[----:B------:R-:W-:Y:S01]  /*06b0*/  IMAD.U32 R9, RZ, RZ, UR10 ;  /* 0x0000000aff097e24 */ /* 0x000fe2000f8e00ff */
[----:B------:R-:W-:Y:S01]  /*06c0*/  LOP3.LUT R7, R19, R4, RZ, 0x3c, !PT ;  /* 0x0000000413077212 */ /* 0x000fe200078e3cff */
[----:B----4-:R-:W-:Y:S01]  /*06d0*/  IMAD R3, R3, UR16, RZ ;  /* 0x0000001003037c24 */ /* 0x010fe2000f8e02ff */
[----:B------:R-:W-:Y:S01]  /*06e0*/  UIMAD.WIDE UR4, UR6, 0x2, URZ ;  /* 0x00000002060478a5 */ /* 0x000fe2000f8e02ff */
[----:B------:R-:W-:Y:S01]  /*06f0*/  IADD3.X R18, PT, PT, R8, UR21, R11, P2, P3 ;  /* 0x0000001508127c10 */ /* 0x000fe200097e640b */
[----:B------:R-:W-:Y:S01]  /*0700*/  IMAD R16, R16, UR11, RZ ;  /* 0x0000000b10107c24 */ /* 0x000fe2000f8e02ff */
[----:B------:R-:W-:-:S02]  /*0710*/  SHF.R.U32.HI R8, RZ, 0x6, R21 ;  /* 0x00000006ff087819 */ /* 0x000fc40000011615 */
[----:B------:R-:W-:Y:S02]  /*0720*/  CS2R R52, SRZ ;  /* 0x0000000000347805 */ /* 0x000fe4000001ff00 */
[----:B------:R-:W-:Y:S02]  /*0730*/  SHF.L.U32 R4, R3, 0x1, RZ ;  /* 0x0000000103047819 */ /* 0x000fe400000006ff */
[----:B------:R-:W-:Y:S02]  /*0740*/  CS2R R54, SRZ ;  /* 0x0000000000367805 */ /* 0x000fe4000001ff00 */
[----:B------:R-:W-:Y:S01]  /*0750*/  IADD3 R6, PT, PT, R7, UR7, R6 ;  /* 0x0000000707067c10 */ /* 0x000fe2000fffe006 */
[----:B------:R-:W-:Y:S01]  /*0760*/  IMAD.U32 R7, RZ, RZ, UR5 ;  /* 0x00000005ff077e24 */ /* 0x000fe2000f8e00ff */
[----:B-----5:R-:W-:Y:S01]  /*0770*/  IADD3 R124, P0, P1, R4, UR18, R9 ;  /* 0x00000012047c7c10 */ /* 0x020fe2000f91e009 */
[----:B------:R-:W-:Y:S01]  /*0780*/  IMAD.HI R4, R3, 0x2, RZ ;  /* 0x0000000203047827 */ /* 0x000fe200078e02ff */
[----:B------:R-:W-:-:S02]  /*0790*/  SGXT.U32 R3, R8, 0x2 ;  /* 0x000000020803781a */ /* 0x000fc40000000000 */
[----:B------:R-:W-:Y:S02]  /*07a0*/  CS2R R64, SRZ ;  /* 0x0000000000407805 */ /* 0x000fe4000001ff00 */
[----:B------:R-:W-:Y:S01]  /*07b0*/  LEA R136, P2, R15, R124, 0x1 ;  /* 0x0000007c0f887211 */ /* 0x000fe200078408ff */
[----:B------:R-:W-:Y:S01]  /*07c0*/  IMAD.U32 R8, RZ, RZ, UR11 ;  /* 0x0000000bff087e24 */ /* 0x000fe2000f8e00ff */
[----:B------:R-:W-:Y:S02]  /*07d0*/  IADD3.X R20, PT, PT, R4, UR19, R7, P0, P1 ;  /* 0x0000001304147c10 */ /* 0x000fe400087e2407 */
[----:B------:R-:W-:Y:S02]  /*07e0*/  CS2R R66, SRZ ;  /* 0x0000000000427805 */ /* 0x000fe4000001ff00 */
[----:B------:R-:W-:Y:S01]  /*07f0*/  LEA R7, R10, R15, 0x3 ;  /* 0x0000000f0a077211 */ /* 0x000fe200078e18ff */
[----:B-1----:R-:W-:Y:S01]  /*0800*/  IMAD R10, R3, R22, RZ ;  /* 0x00000016030a7224 */ /* 0x002fe200078e02ff */
[----:B------:R-:W-:Y:S01]  /*0810*/  LEA.HI R4, R21, 0x38, RZ, 0x1b ;  /* 0x0000003815047811 */ /* 0x000fe200078fd8ff */
[----:B------:R-:W-:Y:S01]  /*0820*/  IMAD.U32 R21, RZ, RZ, UR11 ;  /* 0x0000000bff157e24 */ /* 0x000fe2000f8e00ff */
[----:B------:R-:W-:Y:S01]  /*0830*/  LEA R3, R8, R7, 0x3 ;  /* 0x0000000708037211 */ /* 0x000fe200078e18ff */
[----:B------:R-:W-:Y:S01]  /*0840*/  UMOV UR4, URZ ;  /* 0x000000ff00047c82 */ /* 0x000fe20008000000 */
[----:B------:R-:W-:Y:S01]  /*0850*/  LEA R11, R22, R10, 0x2 ;  /* 0x0000000a160b7211 */ /* 0x000fe200078e10ff */
[----:B------:R-:W-:Y:S01]  /*0860*/  IMAD R9, R4, UR11, RZ ;  /* 0x0000000b04097c24 */ /* 0x000fe2000f8e02ff */
[-C--:B------:R-:W-:Y:S01]  /*0870*/  LEA R132, P4, R3, R124.reuse, 0x1 ;  /* 0x0000007c03847211 */ /* 0x080fe200078808ff */
[----:B------:R-:W-:Y:S01]  /*0880*/  IMAD R8, R14, 0x10, R3 ;  /* 0x000000100e087824 */ /* 0x000fe200078e0203 */
[----:B------:R-:W-:Y:S01]  /*0890*/  LEA R134, P3, R7, R124, 0x1 ;  /* 0x0000007c07867211 */ /* 0x000fe200078608ff */
[C---:B------:R-:W-:Y:S01]  /*08a0*/  IMAD R13, R22.reuse, 0x4, R11 ;  /* 0x00000004160d7824 */ /* 0x040fe200078e020b */
[----:B------:R-:W-:Y:S01]  /*08b0*/  MOV R23, UR11 ;  /* 0x0000000b00177c02 */ /* 0x000fe20008000f00 */
[----:B------:R-:W0:Y:S01]  /*08c0*/  LDCU UR10, c[0x0][0x3a8] ;  /* 0x00007500ff0a77ac */ /* 0x000e220008000800 */
[----:B------:R-:W-:Y:S01]  /*08d0*/  LEA R4, R21, R8, 0x3 ;  /* 0x0000000815047211 */ /* 0x000fe200078e18ff */
[C---:B------:R-:W-:Y:S01]  /*08e0*/  IMAD R14, R22.reuse, 0x4, R13 ;  /* 0x00000004160e7824 */ /* 0x040fe200078e020d */
[-C--:B------:R-:W-:Y:S01]  /*08f0*/  LEA.HI.X.SX32 R137, R15, R20.reuse, 0x1, P2 ;  /* 0x000000140f897211 */ /* 0x080fe200010f0eff */
[----:B------:R-:W-:Y:S01]  /*0900*/  UMOV UR5, URZ ;  /* 0x000000ff00057c82 */ /* 0x000fe20008000000 */
[-C--:B------:R-:W-:Y:S01]  /*0910*/  LEA.HI.X.SX32 R133, R3, R20.reuse, 0x1, P4 ;  /* 0x0000001403857211 */ /* 0x080fe200020f0eff */
[----:B------:R-:W-:Y:S01]  /*0920*/  IMAD R3, R22, 0x4, R14 ;  /* 0x0000000416037824 */ /* 0x000fe200078e020e */
[----:B------:R-:W-:Y:S01]  /*0930*/  LEA.HI.X.SX32 R135, R7, R20, 0x1, P3 ;  /* 0x0000001407877211 */ /* 0x000fe200018f0eff */
[----:B------:R-:W-:Y:S01]  /*0940*/  UMOV UR6, URZ ;  /* 0x000000ff00067c82 */ /* 0x000fe20008000000 */
[----:B------:R-:W-:-:S02]  /*0950*/  LEA R126, P2, R4, R124, 0x1 ;  /* 0x0000007c047e7211 */ /* 0x000fc400078408ff */
[----:B------:R-:W-:Y:S02]  /*0960*/  LEA R7, R23, R4, 0x3 ;  /* 0x0000000417077211 */ /* 0x000fe400078e18ff */
[-C--:B------:R-:W-:Y:S02]  /*0970*/  LEA R122, P0, R9, R124.reuse, 0x1 ;  /* 0x0000007c097a7211 */ /* 0x080fe400078008ff */
[-C--:B------:R-:W-:Y:S02]  /*0980*/  LEA R130, P5, R16, R124.reuse, 0x1 ;  /* 0x0000007c10827211 */ /* 0x080fe400078a08ff */
[----:B------:R-:W-:Y:S02]  /*0990*/  LEA R128, P1, R8, R124, 0x1 ;  /* 0x0000007c08807211 */ /* 0x000fe400078208ff */
[----:B------:R-:W-:Y:S02]  /*09a0*/  LEA.HI.X.SX32 R127, R4, R20, 0x1, P2 ;  /* 0x00000014047f7211 */ /* 0x000fe400010f0eff */
[----:B------:R-:W-:-:S02]  /*09b0*/  LEA R124, P3, R7, R124, 0x1 ;  /* 0x0000007c077c7211 */ /* 0x000fc400078608ff */
[----:B------:R-:W-:Y:S02]  /*09c0*/  LEA R4, R22, R3, 0x2 ;  /* 0x0000000316047211 */ /* 0x000fe400078e10ff */
[----:B------:R-:W-:Y:S02]  /*09d0*/  LEA.HI.X.SX32 R123, R9, R20, 0x1, P0 ;  /* 0x00000014097b7211 */ /* 0x000fe400000f0eff */
[----:B------:R-:W-:Y:S02]  /*09e0*/  LEA R120, P0, R10, R102, 0x1 ;  /* 0x000000660a787211 */ /* 0x000fe400078008ff */
[-C--:B------:R-:W-:Y:S01]  /*09f0*/  LEA.HI.X.SX32 R125, R7, R20.reuse, 0x1, P3 ;  /* 0x00000014077d7211 */ /* 0x080fe200018f0eff */
[----:B------:R-:W-:Y:S01]  /*0a00*/  IMAD R7, R22, 0x4, R4 ;  /* 0x0000000416077824 */ /* 0x000fe200078e0204 */
[----:B------:R-:W-:Y:S02]  /*0a10*/  LEA.HI.X.SX32 R129, R8, R20, 0x1, P1 ;  /* 0x0000001408817211 */ /* 0x000fe400008f0eff */
[----:B------:R-:W-:-:S02]  /*0a20*/  LEA.HI.X.SX32 R121, R10, R18, 0x1, P0 ;  /* 0x000000120a797211 */ /* 0x000fc400000f0eff */
[-C--:B------:R-:W-:Y:S02]  /*0a30*/  LEA R114, P1, R11, R102.reuse, 0x1 ;  /* 0x000000660b727211 */ /* 0x080fe400078208ff */
[-C--:B------:R-:W-:Y:S02]  /*0a40*/  LEA R112, P2, R13, R102.reuse, 0x1 ;  /* 0x000000660d707211 */ /* 0x080fe400078408ff */
[----:B------:R-:W-:Y:S02]  /*0a50*/  LEA R110, P0, R14, R102, 0x1 ;  /* 0x000000660e6e7211 */ /* 0x000fe400078008ff */
[----:B------:R-:W-:Y:S02]  /*0a60*/  LEA R8, R22, R7, 0x2 ;  /* 0x0000000716087211 */ /* 0x000fe400078e10ff */
[-C--:B------:R-:W-:Y:S02]  /*0a70*/  LEA.HI.X.SX32 R115, R11, R18.reuse, 0x1, P1 ;  /* 0x000000120b737211 */ /* 0x080fe400008f0eff */
[----:B------:R-:W-:-:S02]  /*0a80*/  LEA.HI.X.SX32 R113, R13, R18, 0x1, P2 ;  /* 0x000000120d717211 */ /* 0x000fc400010f0eff */
[----:B------:R-:W-:Y:S02]  /*0a90*/  LEA.HI.X.SX32 R111, R14, R18, 0x1, P0 ;  /* 0x000000120e6f7211 */ /* 0x000fe400000f0eff */
[-C--:B------:R-:W-:Y:S02]  /*0aa0*/  LEA R108, P0, R3, R102.reuse, 0x1 ;  /* 0x00000066036c7211 */ /* 0x080fe400078008ff */
[-C--:B------:R-:W-:Y:S02]  /*0ab0*/  LEA R106, P1, R4, R102.reuse, 0x1 ;  /* 0x00000066046a7211 */ /* 0x080fe400078208ff */
[-C--:B------:R-:W-:Y:S02]  /*0ac0*/  LEA R104, P2, R7, R102.reuse, 0x1 ;  /* 0x0000006607687211 */ /* 0x080fe400078408ff */
[----:B------:R-:W-:Y:S02]  /*0ad0*/  LEA R102, P3, R8, R102, 0x1 ;  /* 0x0000006608667211 */ /* 0x000fe400078608ff */
[----:B------:R-:W-:-:S02]  /*0ae0*/  LEA.HI.X.SX32 R109, R3, R18, 0x1, P0 ;  /* 0x00000012036d7211 */ /* 0x000fc400000f0eff */
[-C--:B------:R-:W-:Y:S02]  /*0af0*/  LEA.HI.X.SX32 R103, R8, R18.reuse, 0x1, P3 ;  /* 0x0000001208677211 */ /* 0x080fe400018f0eff */
[--C-:B------:R-:W-:Y:S02]  /*0b00*/  LOP3.LUT R8, R17, 0x30, R12.reuse, 0x78, !PT ;  /* 0x0000003011087812 */ /* 0x100fe400078e780c */
[-C--:B------:R-:W-:Y:S02]  /*0b10*/  LEA.HI.X.SX32 R107, R4, R18.reuse, 0x1, P1 ;  /* 0x00000012046b7211 */ /* 0x080fe400008f0eff */
[----:B------:R-:W-:Y:S02]  /*0b20*/  LEA.HI.X.SX32 R105, R7, R18, 0x1, P2 ;  /* 0x0000001207697211 */ /* 0x000fe400010f0eff */
[----:B------:R-:W-:Y:S02]  /*0b30*/  LEA.HI.X.SX32 R131, R16, R20, 0x1, P5 ;  /* 0x0000001410837211 */ /* 0x000fe400028f0eff */
[----:B------:R-:W-:-:S02]  /*0b40*/  LOP3.LUT R7, R19, 0x30, R12, 0x78, !PT ;  /* 0x0000003013077812 */ /* 0x000fc400078e780c */
[----:B------:R-:W-:Y:S02]  /*0b50*/  LOP3.LUT R9, R12, 0x6, RZ, 0xc0, !PT ;  /* 0x000000060c097812 */ /* 0x000fe400078ec0ff */
[----:B------:R-:W-:Y:S02]  /*0b60*/  LOP3.LUT R10, R2, 0x40, RZ, 0x3c, !PT ;  /* 0x00000040020a7812 */ /* 0x000fe400078e3cff */
[----:B------:R-:W-:Y:S02]  /*0b70*/  MOV R4, 0x3f800000 ;  /* 0x3f80000000047802 */ /* 0x000fe40000000f00 */
[----:B------:R-:W-:Y:S02]  /*0b80*/  LOP3.LUT R11, R5, 0x8, RZ, 0xfc, !PT ;  /* 0x00000008050b7812 */ /* 0x000fe400078efcff */
[----:B0-----:R-:W-:-:S07]  /*0b90*/  LOP3.LUT R3, R8, 0x40, RZ, 0x3c, !PT ;  /* 0x0000004008037812 */ /* 0x001fce00078e3cff */
.L_x_1:
[----:B------:R-:W-:Y:S01]  /*0ba0*/  MOV R15, UR4 ;  /* 0x00000004000f7c02 */ /* 0x000fe20008000f00 */
[----:B------:R-:W-:Y:S01]  /*0bb0*/  IMAD.U32 R13, RZ, RZ, UR4 ;  /* 0x00000004ff0d7e24 */ /* 0x000fe2000f8e00ff */
[----:B------:R-:W-:Y:S01]  /*0bc0*/  MOV R19, UR4 ;  /* 0x0000000400137c02 */ /* 0x000fe20008000f00 */
[----:B------:R-:W-:Y:S01]  /*0bd0*/  IMAD.U32 R17, RZ, RZ, UR4 ;  /* 0x00000004ff117e24 */ /* 0x000fe2000f8e00ff */
[----:B------:R-:W-:Y:S01]  /*0be0*/  MOV R23, UR4 ;  /* 0x0000000400177c02 */ /* 0x000fe20008000f00 */
[----:B------:R-:W-:Y:S01]  /*0bf0*/  IMAD.U32 R21, RZ, RZ, UR4 ;  /* 0x00000004ff157e24 */ /* 0x000fe2000f8e00ff */
[----:B------:R-:W-:Y:S01]  /*0c00*/  MOV R27, UR4 ;  /* 0x00000004001b7c02 */ /* 0x000fe20008000f00 */
[----:B------:R-:W-:Y:S02]  /*0c10*/  IMAD.U32 R25, RZ, RZ, UR4 ;  /* 0x00000004ff197e24 */ /* 0x000fe4000f8e00ff */
[----:B------:R-:W-:-:S04]  /*0c20*/  IMAD.WIDE R12, R13, 0x2, R136 ;  /* 0x000000020d0c7825 */ /* 0x000fc800078e0288 */
[----:B------:R-:W-:Y:S02]  /*0c30*/  IMAD.WIDE R14, R15, 0x2, R134 ;  /* 0x000000020f0e7825 */ /* 0x000fe400078e0286 */
[----:B------:R-:W2:Y:S02]  /*0c40*/  LDG.E.U16 R13, desc[UR14][R12.64] ;  /* 0x0000000e0c0d7981 */ /* 0x000ea4000c1e1500 */
[----:B------:R-:W-:Y:S02]  /*0c50*/  IMAD.WIDE R16, R17, 0x2, R132 ;  /* 0x0000000211107825 */ /* 0x000fe400078e0284 */
[----:B------:R-:W3:Y:S02]  /*0c60*/  LDG.E.U16 R15, desc[UR14][R14.64] ;  /* 0x0000000e0e0f7981 */ /* 0x000ee4000c1e1500 */
[----:B------:R-:W-:Y:S02]  /*0c70*/  IMAD.WIDE R18, R19, 0x2, R130 ;  /* 0x0000000213127825 */ /* 0x000fe400078e0282 */
[----:B------:R-:W4:Y:S02]  /*0c80*/  LDG.E.U16 R17, desc[UR14][R16.64] ;  /* 0x0000000e10117981 */ /* 0x000f24000c1e1500 */
[----:B------:R-:W-:-:S02]  /*0c90*/  IMAD.WIDE R20, R21, 0x2, R128 ;  /* 0x0000000215147825 */ /* 0x000fc400078e0280 */
[----:B------:R-:W5:Y:S02]  /*0ca0*/  LDG.E.U16 R19, desc[UR14][R18.64] ;  /* 0x0000000e12137981 */ /* 0x000f64000c1e1500 */
[----:B------:R-:W-:Y:S02]  /*0cb0*/  IMAD.WIDE R22, R23, 0x2, R126 ;  /* 0x0000000217167825 */ /* 0x000fe400078e027e */
[----:B------:R-:W5:Y:S02]  /*0cc0*/  LDG.E.U16 R21, desc[UR14][R20.64] ;  /* 0x0000000e14157981 */ /* 0x000f64000c1e1500 */
[----:B------:R-:W-:Y:S02]  /*0cd0*/  IMAD.WIDE R24, R25, 0x2, R124 ;  /* 0x0000000219187825 */ /* 0x000fe400078e027c */
[----:B------:R-:W5:Y:S02]  /*0ce0*/  LDG.E.U16 R23, desc[UR14][R22.64] ;  /* 0x0000000e16177981 */ /* 0x000f64000c1e1500 */
[----:B------:R-:W-:-:S02]  /*0cf0*/  IMAD.WIDE R26, R27, 0x2, R122 ;  /* 0x000000021b1a7825 */ /* 0x000fc400078e027a */
[----:B------:R-:W5:Y:S04]  /*0d00*/  LDG.E.U16 R25, desc[UR14][R24.64] ;  /* 0x0000000e18197981 */ /* 0x000f68000c1e1500 */
[----:B------:R-:W5:Y:S01]  /*0d10*/  LDG.E.U16 R27, desc[UR14][R26.64] ;  /* 0x0000000e1a1b7981 */ /* 0x000f62000c1e1500 */
[----:B------:R-:W-:Y:S01]  /*0d20*/  BAR.SYNC.DEFER_BLOCKING 0x0 ;  /* 0x0000000000007b1d */ /* 0x000fe20000010000 */
[----:B------:R-:W-:Y:S01]  /*0d30*/  MOV R101, UR5 ;  /* 0x0000000500657c02 */ /* 0x000fe20008000f00 */
[----:B------:R-:W-:Y:S01]  /*0d40*/  IMAD.U32 R59, RZ, RZ, UR5 ;  /* 0x00000005ff3b7e24 */ /* 0x000fe2000f8e00ff */
[----:B------:R-:W-:Y:S01]  /*0d50*/  MOV R51, UR5 ;  /* 0x0000000500337c02 */ /* 0x000fe20008000f00 */
[----:B------:R-:W-:Y:S01]  /*0d60*/  IMAD.U32 R57, RZ, RZ, UR5 ;  /* 0x00000005ff397e24 */ /* 0x000fe2000f8e00ff */
[----:B------:R-:W-:Y:S01]  /*0d70*/  MOV R49, UR5 ;  /* 0x0000000500317c02 */ /* 0x000fe20008000f00 */
[----:B------:R-:W-:Y:S01]  /*0d80*/  IMAD.U32 R99, RZ, RZ, UR5 ;  /* 0x00000005ff637e24 */ /* 0x000fe2000f8e00ff */
[----:B------:R-:W-:-:S02]  /*0d90*/  MOV R119, UR5 ;  /* 0x0000000500777c02 */ /* 0x000fc40008000f00 */
[----:B------:R-:W-:Y:S01]  /*0da0*/  MOV R117, UR5 ;  /* 0x0000000500757c02 */ /* 0x000fe20008000f00 */
[----:B------:R-:W-:-:S04]  /*0db0*/  IMAD.WIDE R58, R59, 0x2, R120 ;  /* 0x000000023b3a7825 */ /* 0x000fc800078e0278 */
[----:B------:R-:W-:-:S04]  /*0dc0*/  IMAD.WIDE R100, R101, 0x2, R114 ;  /* 0x0000000265647825 */ /* 0x000fc800078e0272 */
[----:B------:R-:W-:-:S04]  /*0dd0*/  IMAD.WIDE R56, R57, 0x2, R112 ;  /* 0x0000000239387825 */ /* 0x000fc800078e0270 */
[----:B------:R-:W-:-:S04]  /*0de0*/  IMAD.WIDE R50, R51, 0x2, R108 ;  /* 0x0000000233327825 */ /* 0x000fc800078e026c */
[----:B------:R-:W-:-:S04]  /*0df0*/  IMAD.WIDE R48, R49, 0x2, R104 ;  /* 0x0000000231307825 */ /* 0x000fc800078e0268 */
[----:B------:R-:W-:-:S04]  /*0e00*/  IMAD.WIDE R98, R99, 0x2, R110 ;  /* 0x0000000263627825 */ /* 0x000fc800078e026e */
[----:B------:R-:W-:-:S04]  /*0e10*/  IMAD.WIDE R118, R119, 0x2, R106 ;  /* 0x0000000277767825 */ /* 0x000fc800078e026a */
[----:B------:R-:W-:Y:S01]  /*0e20*/  IMAD.WIDE R116, R117, 0x2, R102 ;  /* 0x0000000275747825 */ /* 0x000fe200078e0266 */
[----:B--2---:R-:W-:Y:S04]  /*0e30*/  STS.U16 [R2+UR7], R13 ;  /* 0x0000000d02007988 */ /* 0x004fe80008000407 */
[----:B---3--:R-:W-:Y:S04]  /*0e40*/  STS.U16 [R2+UR7+0x200], R15 ;  /* 0x0002000f02007988 */ /* 0x008fe80008000407 */
[----:B----4-:R-:W-:Y:S04]  /*0e50*/  STS.U16 [R2+UR7+0x400], R17 ;  /* 0x0004001102007988 */ /* 0x010fe80008000407 */
[----:B-----5:R-:W-:Y:S04]  /*0e60*/  STS.U16 [R2+UR7+0x600], R19 ;  /* 0x0006001302007988 */ /* 0x020fe80008000407 */
[----:B------:R-:W-:Y:S04]  /*0e70*/  STS.U16 [R2+UR7+0x800], R21 ;  /* 0x0008001502007988 */ /* 0x000fe80008000407 */
[----:B------:R-:W-:Y:S04]  /*0e80*/  STS.U16 [R2+UR7+0xa00], R23 ;  /* 0x000a001702007988 */ /* 0x000fe80008000407 */
[----:B------:R-:W-:Y:S04]  /*0e90*/  STS.U16 [R2+UR7+0xc00], R25 ;  /* 0x000c001902007988 */ /* 0x000fe80008000407 */
[----:B------:R-:W-:Y:S01]  /*0ea0*/  STS.U16 [R2+UR7+0xe00], R27 ;  /* 0x000e001b02007988 */ /* 0x000fe20008000407 */
[----:B------:R-:W-:Y:S06]  /*0eb0*/  BAR.SYNC.DEFER_BLOCKING 0x0 ;  /* 0x0000000000007b1d */ /* 0x000fec0000010000 */
[----:B------:R-:W2:Y:S04]  /*0ec0*/  LDG.E.U16 R89, desc[UR14][R58.64] ;  /* 0x0000000e3a597981 */ /* 0x000ea8000c1e1500 */
[----:B------:R0:W3:Y:S04]  /*0ed0*/  LDG.E.U16 R97, desc[UR14][R56.64] ;  /* 0x0000000e38617981 */ /* 0x0000e8000c1e1500 */
[----:B------:R-:W4:Y:S04]  /*0ee0*/  LDG.E.U16 R95, desc[UR14][R50.64] ;  /* 0x0000000e325f7981 */ /* 0x000f28000c1e1500 */
[----:B------:R1:W5:Y:S04]  /*0ef0*/  LDG.E.U16 R93, desc[UR14][R48.64] ;  /* 0x0000000e305d7981 */ /* 0x000368000c1e1500 */
[----:B------:R-:W2:Y:S04]  /*0f00*/  LDG.E.U16 R101, desc[UR14][R100.64] ;  /* 0x0000000e64657981 */ /* 0x000ea8000c1e1500 */
[----:B------:R0:W2:Y:S04]  /*0f10*/  LDG.E.U16 R99, desc[UR14][R98.64] ;  /* 0x0000000e62637981 */ /* 0x0000a8000c1e1500 */
[----:B------:R-:W2:Y:S04]  /*0f20*/  LDG.E.U16 R119, desc[UR14][R118.64] ;  /* 0x0000000e76777981 */ /* 0x000ea8000c1e1500 */
[----:B------:R-:W2:Y:S04]  /*0f30*/  LDG.E.U16 R117, desc[UR14][R116.64] ;  /* 0x0000000e74757981 */ /* 0x000ea8000c1e1500 */
[----:B------:R-:W-:Y:S04]  /*0f40*/  LDSM.16.MT88.4 R84, [R6+0x1000] ;  /* 0x001000000654783b */ /* 0x000fe80000004200 */
[----:B------:R-:W0:Y:S04]  /*0f50*/  LDSM.16.M88.4 R36, [R7+UR7+0x200] ;  /* 0x000200070724783b */ /* 0x000e280008000200 */
[----:B------:R-:W1:Y:S04]  /*0f60*/  LDSM.16.M88.4 R68, [R7+UR7] ;  /* 0x000000070744783b */ /* 0x000e680008000200 */
[----:B------:R-:W1:Y:S04]  /*0f70*/  LDSM.16.M88.4 R32, [R7+UR7+0x400] ;  /* 0x000400070720783b */ /* 0x000e680008000200 */
[----:B------:R-:W1:Y:S04]  /*0f80*/  LDSM.16.MT88.4 R76, [R6+0x1400] ;  /* 0x00140000064c783b */ /* 0x000e680000004200 */
[----:B------:R-:W1:Y:S04]  /*0f90*/  LDSM.16.M88.4 R28, [R7+UR7+0x600] ;  /* 0x00060007071c783b */ /* 0x000e680008000200 */
[----:B------:R-:W1:Y:S04]  /*0fa0*/  LDSM.16.M88.4 R24, [R7+UR7+0x800] ;  /* 0x000800070718783b */ /* 0x000e680008000200 */
[----:B------:R-:W1:Y:S04]  /*0fb0*/  LDSM.16.M88.4 R20, [R7+UR7+0xa00] ;  /* 0x000a00070714783b */ /* 0x000e680008000200 */
[----:B------:R-:W1:Y:S04]  /*0fc0*/  LDSM.16.M88.4 R16, [R7+UR7+0xc00] ;  /* 0x000c00070710783b */ /* 0x000e680008000200 */
[----:B------:R-:W1:Y:S01]  /*0fd0*/  LDSM.16.M88.4 R12, [R7+UR7+0xe00] ;  /* 0x000e0007070c783b */ /* 0x000e620008000200 */
[----:B------:R-:W-:Y:S01]  /*0fe0*/  BAR.SYNC.DEFER_BLOCKING 0x0 ;  /* 0x0000000000007b1d */ /* 0x000fe20000010000 */
[C---:B0-----:R-:W-:Y:S08]  /*0ff0*/  HMMA.16816.F32 R40, R84.reuse, R36, RZ ;  /* 0x000000245428723c */ /* 0x041ff000000018ff */
[C---:B-1----:R-:W-:Y:S08]  /*1000*/  HMMA.16816.F32 R44, R84.reuse, R68, RZ ;  /* 0x00000044542c723c */ /* 0x042ff000000018ff */
[----:B------:R-:W-:Y:S08]  /*1010*/  HMMA.16816.F32 R80, R84, R32, RZ ;  /* 0x000000205450723c */ /* 0x000ff000000018ff */
[----:B------:R-:W-:Y:S08]  /*1020*/  HMMA.16816.F32 R36, R76, R38, R40 ;  /* 0x000000264c24723c */ /* 0x000ff00000001828 */
[C---:B------:R-:W-:Y:S08]  /*1030*/  HMMA.16816.F32 R40, R84.reuse, R28, RZ ;  /* 0x0000001c5428723c */ /* 0x040ff000000018ff */
[----:B------:R-:W-:Y:S08]  /*1040*/  HMMA.16816.F32 R56, R84, R24, RZ ;  /* 0x000000185438723c */ /* 0x000ff000000018ff */
[----:B------:R-:W-:Y:S08]  /*1050*/  HMMA.16816.F32 R68, R76, R70, R44 ;  /* 0x000000464c44723c */ /* 0x000ff0000000182c */
[C---:B------:R-:W-:Y:S08]  /*1060*/  HMMA.16816.F32 R44, R84.reuse, R20, RZ ;  /* 0x00000014542c723c */ /* 0x040ff000000018ff */
[C---:B------:R-:W-:Y:S08]  /*1070*/  HMMA.16816.F32 R48, R84.reuse, R16, RZ ;  /* 0x000000105430723c */ /* 0x040ff000000018ff */
[----:B------:R-:W-:Y:S08]  /*1080*/  HMMA.16816.F32 R84, R84, R12, RZ ;  /* 0x0000000c5454723c */ /* 0x000ff000000018ff */
[----:B------:R-:W-:Y:S01]  /*1090*/  HMMA.16816.F32 R80, R76, R34, R80 ;  /* 0x000000224c50723c */ /* 0x000fe20000001850 */
[----:B------:R-:W-:-:S07]  /*10a0*/  VIADD R16, R9, UR6 ;  /* 0x0000000609107c36 */ /* 0x000fce0008000000 */
[----:B------:R-:W-:Y:S01]  /*10b0*/  HMMA.16816.F32 R40, R76, R30, R40 ;  /* 0x0000001e4c28723c */ /* 0x000fe20000001828 */
[----:B------:R-:W-:-:S07]  /*10c0*/  FMUL R70, R70, UR10 ;  /* 0x0000000a46467c20 */ /* 0x000fce0008400000 */
[----:B------:R-:W-:Y:S01]  /*10d0*/  HMMA.16816.F32 R56, R76, R26, R56 ;  /* 0x0000001a4c38723c */ /* 0x000fe20000001838 */
[----:B------:R-:W-:Y:S01]  /*10e0*/  FMUL R31, R71, UR10 ;  /* 0x0000000a471f7c20 */ /* 0x000fe20008400000 */
[----:B------:R-:W-:Y:S01]  /*10f0*/  FMUL R38, R38, UR10 ;  /* 0x0000000a26267c20 */ /* 0x000fe20008400000 */
[----:B------:R-:W-:-:S05]  /*1100*/  ISETP.GE.AND P0, PT, R5, R16, PT ;  /* 0x000000100500720c */ /* 0x000fca0003f06270 */
[C---:B------:R-:W-:Y:S01]  /*1110*/  HMMA.16816.F32 R44, R76.reuse, R22, R44 ;  /* 0x000000164c2c723c */ /* 0x040fe2000000182c */
[CC--:B------:R-:W-:Y:S02]  /*1120*/  ISETP.GE.AND P3, PT, R11.reuse, R16.reuse, PT ;  /* 0x000000100b00720c */ /* 0x0c0fe40003f66270 */
[----:B------:R-:W-:Y:S02]  /*1130*/  ISETP.GT.AND P2, PT, R11, R16, PT ;  /* 0x000000100b00720c */ /* 0x000fe40003f44270 */
[C---:B------:R-:W-:Y:S02]  /*1140*/  IADD3 R98, PT, PT, R16.reuse, 0x9, RZ ;  /* 0x0000000910627810 */ /* 0x040fe40007ffe0ff */
[C---:B------:R-:W-:Y:S01]  /*1150*/  IADD3 R96, PT, PT, R16.reuse, 0x10, RZ ;  /* 0x0000001010607810 */ /* 0x040fe20007ffe0ff */
[----:B------:R-:W-:Y:S01]  /*1160*/  HMMA.16816.F32 R48, R76, R18, R48 ;  /* 0x000000124c30723c */ /* 0x000fe20000001830 */
[----:B------:R-:W-:Y:S02]  /*1170*/  VIADD R94, R16, 0x11 ;  /* 0x00000011105e7836 */ /* 0x000fe40000000000 */
[----:B------:R-:W-:Y:S01]  /*1180*/  FMUL R18, R39, UR10 ;  /* 0x0000000a27127c20 */ /* 0x000fe20008400000 */
[----:B------:R-:W-:-:S02]  /*1190*/  ISETP.GE.AND P6, PT, R11, R98, PT ;  /* 0x000000620b00720c */ /* 0x000fc40003fc6270 */
[----:B------:R-:W-:Y:S02]  /*11a0*/  ISETP.GE.AND P5, PT, R11, R96, PT ;  /* 0x000000600b00720c */ /* 0x000fe40003fa6270 */
[----:B------:R-:W-:Y:S01]  /*11b0*/  HMMA.16816.F32 R84, R76, R14, R84 ;  /* 0x0000000e4c54723c */ /* 0x000fe20000001854 */
[----:B------:R-:W-:Y:S01]  /*11c0*/  FMUL R15, R82, UR10 ;  /* 0x0000000a520f7c20 */ /* 0x000fe20008400000 */
[----:B------:R-:W-:Y:S02]  /*11d0*/  IADD3 R76, PT, PT, R16, 0x18, RZ ;  /* 0x00000018104c7810 */ /* 0x000fe40007ffe0ff */
[----:B------:R-:W-:Y:S02]  /*11e0*/  FSEL R70, R70, -INF , P3 ;  /* 0xff80000046467808 */ /* 0x000fe40001800000 */
[----:B------:R-:W-:Y:S02]  /*11f0*/  FSEL R38, R38, -INF , P0 ;  /* 0xff80000026267808 */ /* 0x000fe40000000000 */
[----:B------:R-:W-:Y:S01]  /*1200*/  FSEL R31, R31, -INF , P2 ;  /* 0xff8000001f1f7808 */ /* 0x000fe20001000000 */
[----:B------:R-:W-:Y:S01]  /*1210*/  FMUL R22, R83, UR10 ;  /* 0x0000000a53167c20 */ /* 0x000fe20008400000 */
[----:B------:R-:W-:Y:S01]  /*1220*/  FMUL R17, R42, UR10 ;  /* 0x0000000a2a117c20 */ /* 0x000fe20008400000 */
[----:B------:R-:W-:-:S02]  /*1230*/  IADD3 R78, PT, PT, R16, 0x19, RZ ;  /* 0x00000019104e7810 */ /* 0x000fc40007ffe0ff */
[C---:B------:R-:W-:Y:S02]  /*1240*/  ISETP.GE.AND P1, PT, R11.reuse, R94, PT ;  /* 0x0000005e0b00720c */ /* 0x040fe40003f26270 */
[----:B------:R-:W-:Y:S02]  /*1250*/  ISETP.GE.AND P4, PT, R11, R76, PT ;  /* 0x0000004c0b00720c */ /* 0x000fe40003f86270 */
[----:B------:R-:W-:Y:S02]  /*1260*/  FSEL R18, R18, -INF , P6 ;  /* 0xff80000012127808 */ /* 0x000fe40003000000 */
[----:B------:R-:W-:Y:S02]  /*1270*/  FSEL R15, R15, -INF , P5 ;  /* 0xff8000000f0f7808 */ /* 0x000fe40002800000 */
[----:B------:R-:W-:Y:S02]  /*1280*/  LOP3.LUT R82, R16, 0x20, RZ, 0xfc, !PT ;  /* 0x0000002010527812 */ /* 0x000fe400078efcff */
[----:B------:R-:W-:Y:S01]  /*1290*/  FMNMX3 R13, R70, R31, R38, !PT ;  /* 0x0000001f460d7276 */ /* 0x000fe20007800026 */
[----:B------:R-:W-:Y:S01]  /*12a0*/  FMUL R14, R43, UR10 ;  /* 0x0000000a2b0e7c20 */ /* 0x000fe20008400000 */
[----:B------:R-:W-:Y:S01]  /*12b0*/  FMUL R23, R58, UR10 ;  /* 0x0000000a3a177c20 */ /* 0x000fe20008400000 */
[----:B------:R-:W-:-:S02]  /*12c0*/  LOP3.LUT R92, R16, 0x21, RZ, 0xfc, !PT ;  /* 0x00000021105c7812 */ /* 0x000fc400078efcff */
[----:B------:R-:W-:Y:S02]  /*12d0*/  LOP3.LUT R20, R16, 0x28, RZ, 0xfc, !PT ;  /* 0x0000002810147812 */ /* 0x000fe400078efcff */
[----:B------:R-:W-:Y:S02]  /*12e0*/  ISETP.GE.AND P6, PT, R11, R78, PT ;  /* 0x0000004e0b00720c */ /* 0x000fe40003fc6270 */
[----:B------:R-:W-:Y:S02]  /*12f0*/  FSEL R22, R22, -INF , P1 ;  /* 0xff80000016167808 */ /* 0x000fe40000800000 */
[----:B------:R-:W-:Y:S02]  /*1300*/  FSEL R17, R17, -INF , P4 ;  /* 0xff80000011117808 */ /* 0x000fe40002000000 */
[----:B------:R-:W-:Y:S02]  /*1310*/  ISETP.GE.AND P2, PT, R11, R82, PT ;  /* 0x000000520b00720c */ /* 0x000fe40003f46270 */
[----:B------:R-:W-:Y:S01]  /*1320*/  FMNMX3 R13, R13, R18, R15, !PT ;  /* 0x000000120d0d7276 */ /* 0x000fe2000780000f */
[----:B------:R-:W-:Y:S01]  /*1330*/  FMUL R12, R59, UR10 ;  /* 0x0000000a3b0c7c20 */ /* 0x000fe20008400000 */
[----:B------:R-:W-:Y:S01]  /*1340*/  FMUL R19, R46, UR10 ;  /* 0x0000000a2e137c20 */ /* 0x000fe20008400000 */
[----:B------:R-:W-:-:S02]  /*1350*/  LOP3.LUT R26, R16, 0x29, RZ, 0xfc, !PT ;  /* 0x00000029101a7812 */ /* 0x000fc400078efcff */
[----:B------:R-:W-:Y:S02]  /*1360*/  LOP3.LUT R32, R16, 0x30, RZ, 0xfc, !PT ;  /* 0x0000003010207812 */ /* 0x000fe400078efcff */
[C---:B------:R-:W-:Y:S02]  /*1370*/  ISETP.GE.AND P5, PT, R11.reuse, R92, PT ;  /* 0x0000005c0b00720c */ /* 0x040fe40003fa6270 */
[----:B------:R-:W-:Y:S02]  /*1380*/  ISETP.GE.AND P1, PT, R11, R20, PT ;  /* 0x000000140b00720c */ /* 0x000fe40003f26270 */
[----:B------:R-:W-:Y:S02]  /*1390*/  FSEL R14, R14, -INF , P6 ;  /* 0xff8000000e0e7808 */ /* 0x000fe40003000000 */
[----:B------:R-:W-:Y:S02]  /*13a0*/  FSEL R23, R23, -INF , P2 ;  /* 0xff80000017177808 */ /* 0x000fe40001000000 */
[----:B------:R-:W-:Y:S01]  /*13b0*/  FMNMX3 R13, R13, R22, R17, !PT ;  /* 0x000000160d0d7276 */ /* 0x000fe20007800011 */
[----:B------:R-:W-:Y:S01]  /*13c0*/  FMUL R29, R47, UR10 ;  /* 0x0000000a2f1d7c20 */ /* 0x000fe20008400000 */
[----:B------:R-:W-:Y:S01]  /*13d0*/  FMUL R34, R50, UR10 ;  /* 0x0000000a32227c20 */ /* 0x000fe20008400000 */
[----:B------:R-:W-:-:S02]  /*13e0*/  LOP3.LUT R24, R16, 0x31, RZ, 0xfc, !PT ;  /* 0x0000003110187812 */ /* 0x000fc400078efcff */
[C---:B------:R-:W-:Y:S02]  /*13f0*/  ISETP.GE.AND P4, PT, R11.reuse, R26, PT ;  /* 0x0000001a0b00720c */ /* 0x040fe40003f86270 */
[----:B------:R-:W-:Y:S02]  /*1400*/  ISETP.GE.AND P6, PT, R11, R32, PT ;  /* 0x000000200b00720c */ /* 0x000fe40003fc6270 */
[----:B------:R-:W-:Y:S02]  /*1410*/  FSEL R12, R12, -INF , P5 ;  /* 0xff8000000c0c7808 */ /* 0x000fe40002800000 */
[----:B------:R-:W-:Y:S02]  /*1420*/  LOP3.LUT R42, R16, 0x38, RZ, 0xfc, !PT ;  /* 0x00000038102a7812 */ /* 0x000fe400078efcff */
[----:B------:R-:W-:Y:S02]  /*1430*/  FSEL R19, R19, -INF , P1 ;  /* 0xff80000013137808 */ /* 0x000fe40000800000 */
[----:B------:R-:W-:Y:S01]  /*1440*/  FMNMX3 R13, R13, R14, R23, !PT ;  /* 0x0000000e0d0d7276 */ /* 0x000fe20007800017 */
[----:B------:R-:W-:Y:S01]  /*1450*/  FMUL R27, R51, UR10 ;  /* 0x0000000a331b7c20 */ /* 0x000fe20008400000 */
[----:B------:R-:W-:Y:S01]  /*1460*/  FMUL R30, R86, UR10 ;  /* 0x0000000a561e7c20 */ /* 0x000fe20008400000 */
[----:B------:R-:W-:-:S02]  /*1470*/  ISETP.GE.AND P5, PT, R11, R24, PT ;  /* 0x000000180b00720c */ /* 0x000fc40003fa6270 */
[----:B------:R-:W-:Y:S02]  /*1480*/  ISETP.GE.AND P3, PT, R11, R42, PT ;  /* 0x0000002a0b00720c */ /* 0x000fe40003f66270 */
[----:B------:R-:W-:Y:S02]  /*1490*/  LOP3.LUT R46, R16, 0x39, RZ, 0xfc, !PT ;  /* 0x00000039102e7812 */ /* 0x000fe400078efcff */
[----:B------:R-:W-:Y:S02]  /*14a0*/  FSEL R29, R29, -INF , P4 ;  /* 0xff8000001d1d7808 */ /* 0x000fe40002000000 */
[----:B------:R-:W-:Y:S02]  /*14b0*/  FSEL R34, R34, -INF , P6 ;  /* 0xff80000022227808 */ /* 0x000fe40003000000 */
[----:B------:R-:W-:Y:S01]  /*14c0*/  FMNMX3 R13, R13, R12, R19, !PT ;  /* 0x0000000c0d0d7276 */ /* 0x000fe20007800013 */
[----:B------:R-:W-:Y:S01]  /*14d0*/  FMUL R28, R87, UR10 ;  /* 0x0000000a571c7c20 */ /* 0x000fe20008400000 */
[----:B------:R-:W-:-:S02]  /*14e0*/  ISETP.GE.AND P1, PT, R11, R46, PT ;  /* 0x0000002e0b00720c */ /* 0x000fc40003f26270 */
[----:B------:R-:W-:Y:S02]  /*14f0*/  FSEL R27, R27, -INF , P5 ;  /* 0xff8000001b1b7808 */ /* 0x000fe40002800000 */
[----:B------:R-:W-:Y:S02]  /*1500*/  FSEL R30, R30, -INF , P3 ;  /* 0xff8000001e1e7808 */ /* 0x000fe40001800000 */
[----:B------:R-:W-:Y:S02]  /*1510*/  FMNMX3 R13, R13, R29, R34, !PT ;  /* 0x0000001d0d0d7276 */ /* 0x000fe40007800022 */
[----:B------:R-:W-:Y:S02]  /*1520*/  FSEL R28, R28, -INF , P1 ;  /* 0xff8000001c1c7808 */ /* 0x000fe40000800000 */
[----:B------:R-:W-:-:S04]  /*1530*/  FMNMX3 R13, R13, R27, R30, !PT ;  /* 0x0000001b0d0d7276 */ /* 0x000fc8000780001e */
[----:B------:R-:W-:-:S05]  /*1540*/  FMNMX R13, R28, R13, !PT ;  /* 0x0000000d1c0d7209 */ /* 0x000fca0007800000 */
[----:B------:R-:W0:Y:S01]  /*1550*/  SHFL.BFLY PT, R50, R13, 0x2, 0x1f ;  /* 0x0c401f000d327f89 */ /* 0x000e2200000e0000 */
[----:B------:R-:W-:Y:S01]  /*1560*/  FMUL R25, R40, UR10 ;  /* 0x0000000a28197c20 */ /* 0x000fe20008400000 */
[----:B------:R-:W-:Y:S01]  /*1570*/  ISETP.GE.AND P1, PT, R5, R76, PT ;  /* 0x0000004c0500720c */ /* 0x000fe20003f26270 */
[----:B------:R-:W-:Y:S01]  /*1580*/  FMUL R41, R41, UR10 ;  /* 0x0000000a29297c20 */ /* 0x000fe20008400000 */
[----:B------:R-:W-:Y:S02]  /*1590*/  ISETP.GE.AND P6, PT, R5, R78, PT ;  /* 0x0000004e0500720c */ /* 0x000fe40003fc6270 */
[----:B------:R-:W-:Y:S02]  /*15a0*/  FSEL R25, R25, -INF , P1 ;  /* 0xff80000019197808 */ /* 0x000fe40000800000 */
[----:B------:R-:W-:Y:S01]  /*15b0*/  ISETP.GE.AND P1, PT, R5, R24, PT ;  /* 0x000000180500720c */ /* 0x000fe20003f26270 */
[----:B------:R-:W-:Y:S01]  /*15c0*/  FMUL R57, R57, UR10 ;  /* 0x0000000a39397c20 */ /* 0x000fe20008400000 */
[----:B------:R-:W-:-:S02]  /*15d0*/  FSEL R24, R41, -INF , P6 ;  /* 0xff80000029187808 */ /* 0x000fc40003000000 */
[C---:B------:R-:W-:Y:S01]  /*15e0*/  ISETP.GT.AND P6, PT, R5.reuse, R16, PT ;  /* 0x000000100500720c */ /* 0x040fe20003fc4270 */
[----:B------:R-:W-:Y:S01]  /*15f0*/  VIADD R16, R16, 0x8 ;  /* 0x0000000810107836 */ /* 0x000fe20000000000 */
[----:B------:R-:W-:Y:S01]  /*1600*/  ISETP.GE.AND P5, PT, R5, R92, PT ;  /* 0x0000005c0500720c */ /* 0x000fe20003fa6270 */
[----:B------:R-:W-:Y:S01]  /*1610*/  FMUL R21, R37, UR10 ;  /* 0x0000000a25157c20 */ /* 0x000fe20008400000 */
[----:B0-----:R-:W-:-:S05]  /*1620*/  FMNMX R13, R13, R50, !PT ;  /* 0x000000320d0d7209 */ /* 0x001fca0007800000 */
[----:B------:R-:W0:Y:S01]  /*1630*/  SHFL.BFLY PT, R33, R13, 0x1, 0x1f ;  /* 0x0c201f000d217f89 */ /* 0x000e2200000e0000 */
[----:B------:R-:W-:Y:S01]  /*1640*/  FMUL R39, R68, UR10 ;  /* 0x0000000a44277c20 */ /* 0x000fe20008400000 */
[----:B------:R-:W-:Y:S01]  /*1650*/  FMUL R69, R69, UR10 ;  /* 0x0000000a45457c20 */ /* 0x000fe20008400000 */
[----:B------:R-:W-:Y:S01]  /*1660*/  FSEL R41, R57, -INF , P5 ;  /* 0xff80000039297808 */ /* 0x000fe20002800000 */
[----:B------:R-:W-:Y:S01]  /*1670*/  FMUL R37, R36, UR10 ;  /* 0x0000000a24257c20 */ /* 0x000fe20008400000 */
[C---:B------:R-:W-:Y:S01]  /*1680*/  ISETP.GE.AND P5, PT, R5.reuse, R16, PT ;  /* 0x000000100500720c */ /* 0x040fe20003fa6270 */
[----:B------:R-:W-:Y:S01]  /*1690*/  FMUL R80, R80, UR10 ;  /* 0x0000000a50507c20 */ /* 0x000fe20008400000 */
[C---:B------:R-:W-:Y:S02]  /*16a0*/  ISETP.GE.AND P4, PT, R5.reuse, R98, PT ;  /* 0x000000620500720c */ /* 0x040fe40003f86270 */
[----:B------:R-:W-:Y:S02]  /*16b0*/  ISETP.GE.AND P3, PT, R5, R96, PT ;  /* 0x000000600500720c */ /* 0x000fe40003f66270 */
[----:B------:R-:W-:-:S02]  /*16c0*/  FSEL R39, R39, -INF , P0 ;  /* 0xff80000027277808 */ /* 0x000fc40000000000 */
[----:B------:R-:W-:Y:S02]  /*16d0*/  FSEL R36, R69, -INF , P6 ;  /* 0xff80000045247808 */ /* 0x000fe40003000000 */
[----:B------:R-:W-:Y:S01]  /*16e0*/  FSEL R37, R37, -INF , P5 ;  /* 0xff80000025257808 */ /* 0x000fe20002800000 */
[----:B------:R-:W-:Y:S01]  /*16f0*/  FMUL R81, R81, UR10 ;  /* 0x0000000a51517c20 */ /* 0x000fe20008400000 */
[----:B------:R-:W-:Y:S02]  /*1700*/  FSEL R21, R21, -INF , P4 ;  /* 0xff80000015157808 */ /* 0x000fe40002000000 */
[C---:B------:R-:W-:Y:S02]  /*1710*/  ISETP.GE.AND P4, PT, R5.reuse, R20, PT ;  /* 0x000000140500720c */ /* 0x040fe40003f86270 */
[----:B------:R-:W-:Y:S02]  /*1720*/  ISETP.GE.AND P2, PT, R5, R94, PT ;  /* 0x0000005e0500720c */ /* 0x000fe40003f46270 */
[----:B------:R-:W-:-:S02]  /*1730*/  FSEL R20, R80, -INF , P3 ;  /* 0xff80000050147808 */ /* 0x000fc40001800000 */
[----:B------:R-:W-:Y:S01]  /*1740*/  FMNMX3 R16, R39, R36, R37, !PT ;  /* 0x0000002427107276 */ /* 0x000fe20007800025 */
[----:B------:R-:W-:Y:S01]  /*1750*/  FMUL R35, R56, UR10 ;  /* 0x0000000a38237c20 */ /* 0x000fe20008400000 */
[----:B------:R-:W-:Y:S02]  /*1760*/  ISETP.GE.AND P3, PT, R5, R26, PT ;  /* 0x0000001a0500720c */ /* 0x000fe40003f66270 */
[----:B------:R-:W-:Y:S02]  /*1770*/  FSEL R26, R81, -INF , P2 ;  /* 0xff800000511a7808 */ /* 0x000fe40001000000 */
[----:B------:R-:W-:Y:S02]  /*1780*/  ISETP.GE.AND P5, PT, R5, R82, PT ;  /* 0x000000520500720c */ /* 0x000fe40003fa6270 */
[----:B------:R-:W-:Y:S01]  /*1790*/  FMNMX3 R16, R16, R21, R20, !PT ;  /* 0x0000001510107276 */ /* 0x000fe20007800014 */
[----:B------:R-:W-:Y:S01]  /*17a0*/  FMUL R44, R44, UR10 ;  /* 0x0000000a2c2c7c20 */ /* 0x000fe20008400000 */
[----:B------:R-:W-:-:S02]  /*17b0*/  FSEL R35, R35, -INF , P5 ;  /* 0xff80000023237808 */ /* 0x000fc40002800000 */
[----:B------:R-:W-:Y:S01]  /*17c0*/  FMNMX3 R16, R16, R26, R25, !PT ;  /* 0x0000001a10107276 */ /* 0x000fe20007800019 */
[----:B------:R-:W-:Y:S01]  /*17d0*/  FMUL R45, R45, UR10 ;  /* 0x0000000a2d2d7c20 */ /* 0x000fe20008400000 */
[----:B0-----:R-:W-:Y:S01]  /*17e0*/  FMNMX3 R13, R13, R33, R90, !PT ;  /* 0x000000210d0d7276 */ /* 0x001fe2000780005a */
[----:B------:R-:W-:Y:S01]  /*17f0*/  FMUL R48, R48, UR10 ;  /* 0x0000000a30307c20 */ /* 0x000fe20008400000 */
[C---:B------:R-:W-:Y:S02]  /*1800*/  ISETP.GE.AND P6, PT, R5.reuse, R46, PT ;  /* 0x0000002e0500720c */ /* 0x040fe40003fc6270 */
[----:B------:R-:W-:Y:S02]  /*1810*/  ISETP.GE.AND P2, PT, R5, R32, PT ;  /* 0x000000200500720c */ /* 0x000fe40003f46270 */
[----:B------:R-:W-:Y:S02]  /*1820*/  FSEL R46, R44, -INF , P4 ;  /* 0xff8000002c2e7808 */ /* 0x000fe40002000000 */
[----:B------:R-:W-:Y:S01]  /*1830*/  FMNMX3 R16, R16, R24, R35, !PT ;  /* 0x0000001810107276 */ /* 0x000fe20007800023 */
[----:B------:R-:W-:Y:S01]  /*1840*/  FMUL R49, R49, UR10 ;  /* 0x0000000a31317c20 */ /* 0x000fe20008400000 */
[----:B------:R-:W-:Y:S01]  /*1850*/  FMUL R79, R84, UR10 ;  /* 0x0000000a544f7c20 */ /* 0x000fe20008400000 */
[----:B------:R-:W-:Y:S01]  /*1860*/  FADD R70, R70, -R13 ;  /* 0x8000000d46467221 */ /* 0x000fe20000000000 */
[----:B------:R-:W-:-:S02]  /*1870*/  ISETP.GE.AND P0, PT, R5, R42, PT ;  /* 0x0000002a0500720c */ /* 0x000fc40003f06270 */
[----:B------:R-:W-:Y:S02]  /*1880*/  FSEL R44, R45, -INF , P3 ;  /* 0xff8000002d2c7808 */ /* 0x000fe40001800000 */
[----:B------:R-:W-:Y:S02]  /*1890*/  FSEL R83, R48, -INF , P2 ;  /* 0xff80000030537808 */ /* 0x000fe40001000000 */
[----:B------:R-:W-:Y:S01]  /*18a0*/  FMNMX3 R16, R16, R41, R46, !PT ;  /* 0x0000002910107276 */ /* 0x000fe2000780002e */
[----:B------:R-:W-:Y:S01]  /*18b0*/  FMUL R77, R85, UR10 ;  /* 0x0000000a554d7c20 */ /* 0x000fe20008400000 */
[----:B------:R-:W-:Y:S01]  /*18c0*/  FMUL R32, R70, 1.4426950216293334961 ;  /* 0x3fb8aa3b46207820 */ /* 0x000fe20000400000 */
[----:B------:R-:W-:Y:S02]  /*18d0*/  FSEL R70, R49, -INF , P1 ;  /* 0xff80000031467808 */ /* 0x000fe40000800000 */
[----:B------:R-:W-:Y:S02]  /*18e0*/  FSEL R79, R79, -INF , P0 ;  /* 0xff8000004f4f7808 */ /* 0x000fe40000000000 */
[----:B------:R-:W-:-:S02]  /*18f0*/  FMNMX3 R16, R16, R44, R83, !PT ;  /* 0x0000002c10107276 */ /* 0x000fc40007800053 */
[----:B------:R-:W-:Y:S02]  /*1900*/  FSEL R77, R77, -INF , P6 ;  /* 0xff8000004d4d7808 */ /* 0x000fe40003000000 */
[----:B------:R-:W-:Y:S01]  /*1910*/  FMNMX3 R16, R16, R70, R79, !PT ;  /* 0x0000004610107276 */ /* 0x000fe2000780004f */
[----:B------:R-:W-:-:S03]  /*1920*/  FADD R18, R18, -R13 ;  /* 0x8000000d12127221 */ /* 0x000fc60000000000 */
[----:B------:R-:W-:Y:S01]  /*1930*/  FMNMX R16, R77, R16, !PT ;  /* 0x000000104d107209 */ /* 0x000fe20007800000 */
[----:B------:R-:W-:Y:S01]  /*1940*/  FMUL R80, R18, 1.4426950216293334961 ;  /* 0x3fb8aa3b12507820 */ /* 0x000fe20000400000 */
[----:B------:R-:W-:-:S03]  /*1950*/  FADD R18, R15, -R13 ;  /* 0x8000000d0f127221 */ /* 0x000fc60000000000 */
[----:B------:R-:W0:Y:S01]  /*1960*/  SHFL.BFLY PT, R15, R16, 0x2, 0x1f ;  /* 0x0c401f00100f7f89 */ /* 0x000e2200000e0000 */
[--C-:B------:R-:W-:Y:S01]  /*1970*/  FADD R17, R17, -R13.reuse ;  /* 0x8000000d11117221 */ /* 0x100fe20000000000 */
[----:B------:R-:W-:-:S03]  /*1980*/  FADD R14, R14, -R13 ;  /* 0x8000000d0e0e7221 */ /* 0x000fc60000000000 */
[----:B------:R-:W-:Y:S01]  /*1990*/  FMUL R17, R17, 1.4426950216293334961 ;  /* 0x3fb8aa3b11117820 */ /* 0x000fe20000400000 */
[----:B------:R-:W-:-:S03]  /*19a0*/  FMUL R68, R14, 1.4426950216293334961 ;  /* 0x3fb8aa3b0e447820 */ /* 0x000fc60000400000 */
[----:B------:R1:W-:Y:S01]  /*19b0*/  MUFU.EX2 R81, R17 ;  /* 0x0000001100517308 */ /* 0x0003e20000000800 */
[----:B--2---:R-:W-:Y:S01]  /*19c0*/  STS.U16 [R2+UR7], R89 ;  /* 0x0000005902007988 */ /* 0x004fe20008000407 */
[----:B0-----:R-:W-:-:S05]  /*19d0*/  FMNMX R14, R16, R15, !PT ;  /* 0x0000000f100e7209 */ /* 0x001fca0007800000 */
[----:B-1----:R-:W0:Y:S04]  /*19e0*/  SHFL.BFLY PT, R17, R14, 0x1, 0x1f ;  /* 0x0c201f000e117f89 */ /* 0x002e2800000e0000 */
[----:B---3--:R-:W-:Y:S04]  /*19f0*/  STS.U16 [R2+UR7+0x400], R97 ;  /* 0x0004006102007988 */ /* 0x008fe80008000407 */
[----:B----4-:R-:W-:Y:S04]  /*1a00*/  STS.U16 [R2+UR7+0x800], R95 ;  /* 0x0008005f02007988 */ /* 0x010fe80008000407 */
[----:B-----5:R-:W-:Y:S04]  /*1a10*/  STS.U16 [R2+UR7+0xc00], R93 ;  /* 0x000c005d02007988 */ /* 0x020fe80008000407 */
[----:B------:R-:W-:Y:S04]  /*1a20*/  STS.U16 [R10+UR7+0x200], R101 ;  /* 0x000200650a007988 */ /* 0x000fe80008000407 */
[----:B------:R-:W-:Y:S04]  /*1a30*/  STS.U16 [R10+UR7+0x600], R99 ;  /* 0x000600630a007988 */ /* 0x000fe80008000407 */
[----:B------:R-:W-:Y:S04]  /*1a40*/  STS.U16 [R10+UR7+0xa00], R119 ;  /* 0x000a00770a007988 */ /* 0x000fe80008000407 */
[----:B------:R-:W-:Y:S01]  /*1a50*/  STS.U16 [R10+UR7+0xe00], R117 ;  /* 0x000e00750a007988 */ /* 0x000fe20008000407 */
[----:B0-----:R-:W-:Y:S01]  /*1a60*/  FMNMX3 R14, R14, R17, R91, !PT ;  /* 0x000000110e0e7276 */ /* 0x001fe2000780005b */
[--C-:B------:R-:W-:Y:S01]  /*1a70*/  FADD R22, R22, -R13.reuse ;  /* 0x8000000d16167221 */ /* 0x100fe20000000000 */
[--C-:B------:R-:W-:Y:S01]  /*1a80*/  FADD R23, R23, -R13.reuse ;  /* 0x8000000d17177221 */ /* 0x100fe20000000000 */
[--C-:B------:R-:W-:Y:S01]  /*1a90*/  FADD R34, R34, -R13.reuse ;  /* 0x8000000d22227221 */ /* 0x100fe20000000000 */
[--C-:B------:R-:W-:Y:S01]  /*1aa0*/  FADD R27, R27, -R13.reuse ;  /* 0x8000000d1b1b7221 */ /* 0x100fe20000000000 */
[----:B------:R-:W-:Y:S01]  /*1ab0*/  FMUL R22, R22, 1.4426950216293334961 ;  /* 0x3fb8aa3b16167820 */ /* 0x000fe20000400000 */
[----:B------:R-:W-:Y:S01]  /*1ac0*/  FMUL R23, R23, 1.4426950216293334961 ;  /* 0x3fb8aa3b17177820 */ /* 0x000fe20000400000 */
[--C-:B------:R-:W-:Y:S01]  /*1ad0*/  FADD R21, R21, -R14.reuse ;  /* 0x8000000e15157221 */ /* 0x100fe20000000000 */
[----:B------:R-:W-:Y:S01]  /*1ae0*/  FMUL R16, R34, 1.4426950216293334961 ;  /* 0x3fb8aa3b22107820 */ /* 0x000fe20000400000 */
[----:B------:R-:W-:Y:S01]  /*1af0*/  FMUL R15, R27, 1.4426950216293334961 ;  /* 0x3fb8aa3b1b0f7820 */ /* 0x000fe20000400000 */
[--C-:B------:R-:W-:Y:S01]  /*1b00*/  FADD R31, R31, -R13.reuse ;  /* 0x8000000d1f1f7221 */ /* 0x100fe20000000000 */
[----:B------:R-:W-:Y:S01]  /*1b10*/  MUFU.EX2 R76, R22 ;  /* 0x00000016004c7308 */ /* 0x000fe20000000800 */
[--C-:B------:R-:W-:Y:S01]  /*1b20*/  FADD R12, R12, -R13.reuse ;  /* 0x8000000d0c0c7221 */ /* 0x100fe20000000000 */
[----:B------:R-:W-:Y:S01]  /*1b30*/  FADD R19, R19, -R13 ;  /* 0x8000000d13137221 */ /* 0x000fe20000000000 */
[----:B------:R-:W-:Y:S01]  /*1b40*/  FMUL R34, R21, 1.4426950216293334961 ;  /* 0x3fb8aa3b15227820 */ /* 0x000fe20000400000 */
[----:B------:R-:W-:-:S04]  /*1b50*/  FADD R27, R20, -R14 ;  /* 0x8000000e141b7221 */ /* 0x000fc80000000000 */
[----:B------:R0:W-:Y:S01]  /*1b60*/  MUFU.EX2 R69, R23 ;  /* 0x0000001700457308 */ /* 0x0001e20000000800 */
[----:B------:R-:W-:Y:S01]  /*1b70*/  BAR.SYNC.DEFER_BLOCKING 0x0 ;  /* 0x0000000000007b1d */ /* 0x000fe20000010000 */
[----:B------:R-:W-:Y:S01]  /*1b80*/  FMUL R31, R31, 1.4426950216293334961 ;  /* 0x3fb8aa3b1f1f7820 */ /* 0x000fe20000400000 */
[----:B------:R-:W-:Y:S01]  /*1b90*/  FMUL R18, R18, 1.4426950216293334961 ;  /* 0x3fb8aa3b12127820 */ /* 0x000fe20000400000 */
[----:B------:R-:W-:Y:S01]  /*1ba0*/  FMUL R12, R12, 1.4426950216293334961 ;  /* 0x3fb8aa3b0c0c7820 */ /* 0x000fe20000400000 */
[----:B------:R-:W-:Y:S01]  /*1bb0*/  FMUL R19, R19, 1.4426950216293334961 ;  /* 0x3fb8aa3b13137820 */ /* 0x000fe20000400000 */
[--C-:B------:R-:W-:Y:S01]  /*1bc0*/  FADD R29, R29, -R13.reuse ;  /* 0x8000000d1d1d7221 */ /* 0x100fe20000000000 */
[--C-:B------:R-:W-:Y:S01]  /*1bd0*/  FADD R30, R30, -R13.reuse ;  /* 0x8000000d1e1e7221 */ /* 0x100fe20000000000 */
[----:B------:R-:W-:Y:S01]  /*1be0*/  FADD R28, R28, -R13 ;  /* 0x8000000d1c1c7221 */ /* 0x000fe20000000000 */
[----:B------:R-:W-:Y:S01]  /*1bf0*/  FMUL R87, R27, 1.4426950216293334961 ;  /* 0x3fb8aa3b1b577820 */ /* 0x000fe20000400000 */
[----:B------:R-:W-:Y:S01]  /*1c00*/  FADD R17, -R13, R90 ;  /* 0x0000005a0d117221 */ /* 0x000fe20000000100 */
[----:B------:R-:W-:Y:S01]  /*1c10*/  FADD R27, -R14, R91 ;  /* 0x0000005b0e1b7221 */ /* 0x000fe20000000100 */
[----:B------:R1:W-:Y:S01]  /*1c20*/  MUFU.EX2 R85, R18 ;  /* 0x0000001200557308 */ /* 0x0003e20000000800 */
[----:B------:R-:W-:Y:S01]  /*1c30*/  FADD R38, R38, -R13 ;  /* 0x8000000d26267221 */ /* 0x000fe20000000000 */
[--C-:B------:R-:W-:Y:S01]  /*1c40*/  FADD R39, R39, -R14.reuse ;  /* 0x8000000e27277221 */ /* 0x100fe20000000000 */
[--C-:B------:R-:W-:Y:S01]  /*1c50*/  FADD R36, R36, -R14.reuse ;  /* 0x8000000e24247221 */ /* 0x100fe20000000000 */
[----:B------:R-:W-:Y:S01]  /*1c60*/  FADD R37, R37, -R14 ;  /* 0x8000000e25257221 */ /* 0x000fe20000000000 */
[----:B0-----:R-:W0:Y:S03]  /*1c70*/  LDSM.16.M88.4 R20, [R8+UR7] ;  /* 0x000000070814783b */ /* 0x001e260008000200 */
[----:B------:R2:W-:Y:S01]  /*1c80*/  MUFU.EX2 R56, R12 ;  /* 0x0000000c00387308 */ /* 0x0005e20000000800 */
[----:B-1----:R-:W-:Y:S01]  /*1c90*/  FMUL R18, R29, 1.4426950216293334961 ;  /* 0x3fb8aa3b1d127820 */ /* 0x002fe20000400000 */
[----:B------:R-:W-:Y:S01]  /*1ca0*/  FMUL R17, R17, 1.4426950216293334961 ;  /* 0x3fb8aa3b11117820 */ /* 0x000fe20000400000 */
[----:B------:R-:W-:-:S05]  /*1cb0*/  FMUL R57, R27, 1.4426950216293334961 ;  /* 0x3fb8aa3b1b397820 */ /* 0x000fca0000400000 */
[----:B------:R1:W-:Y:S01]  /*1cc0*/  MUFU.EX2 R59, R19 ;  /* 0x00000013003b7308 */ /* 0x0003e20000000800 */
[----:B--2---:R-:W-:Y:S01]  /*1cd0*/  FMUL R12, R30, 1.4426950216293334961 ;  /* 0x3fb8aa3b1e0c7820 */ /* 0x004fe20000400000 */
[----:B------:R-:W-:Y:S01]  /*1ce0*/  FMUL R38, R38, 1.4426950216293334961 ;  /* 0x3fb8aa3b26267820 */ /* 0x000fe20000400000 */
[----:B------:R-:W-:Y:S01]  /*1cf0*/  FMUL R39, R39, 1.4426950216293334961 ;  /* 0x3fb8aa3b27277820 */ /* 0x000fe20000400000 */
[----:B------:R-:W-:-:S04]  /*1d00*/  FMUL R36, R36, 1.4426950216293334961 ;  /* 0x3fb8aa3b24247820 */ /* 0x000fc80000400000 */
[----:B------:R2:W-:Y:S01]  /*1d10*/  MUFU.EX2 R33, R31 ;  /* 0x0000001f00217308 */ /* 0x0005e20000000800 */
[----:B-1----:R-:W-:Y:S01]  /*1d20*/  FMUL R19, R28, 1.4426950216293334961 ;  /* 0x3fb8aa3b1c137820 */ /* 0x002fe20000400000 */
[----:B------:R-:W-:Y:S01]  /*1d30*/  FMUL R37, R37, 1.4426950216293334961 ;  /* 0x3fb8aa3b25257820 */ /* 0x000fe20000400000 */
[--C-:B------:R-:W-:Y:S01]  /*1d40*/  FADD R26, R26, -R14.reuse ;  /* 0x8000000e1a1a7221 */ /* 0x100fe20000000000 */
[----:B------:R-:W-:Y:S01]  /*1d50*/  FADD R25, R25, -R14 ;  /* 0x8000000e19197221 */ /* 0x000fe20000000000 */
[----:B--2---:R-:W1:Y:S03]  /*1d60*/  LDSM.16.M88.4 R28, [R8+UR7+0x400] ;  /* 0x00040007081c783b */ /* 0x004e660008000200 */
[----:B------:R-:W-:Y:S01]  /*1d70*/  MUFU.EX2 R32, R32 ;  /* 0x0000002000207308 */ /* 0x000fe20000000800 */
[----:B------:R-:W-:Y:S01]  /*1d80*/  FMUL R82, R26, 1.4426950216293334961 ;  /* 0x3fb8aa3b1a527820 */ /* 0x000fe20000400000 */
[----:B------:R-:W-:-:S06]  /*1d90*/  FMUL R78, R25, 1.4426950216293334961 ;  /* 0x3fb8aa3b194e7820 */ /* 0x000fcc0000400000 */
[----:B------:R-:W-:Y:S08]  /*1da0*/  MUFU.EX2 R45, R38 ;  /* 0x00000026002d7308 */ /* 0x000ff00000000800 */
[----:B------:R-:W-:Y:S08]  /*1db0*/  MUFU.EX2 R80, R80 ;  /* 0x0000005000507308 */ /* 0x000ff00000000800 */
[----:B------:R-:W2:Y:S08]  /*1dc0*/  MUFU.EX2 R17, R17 ;  /* 0x0000001100117308 */ /* 0x000eb00000000800 */
[----:B------:R-:W-:Y:S08]  /*1dd0*/  MUFU.EX2 R86, R39 ;  /* 0x0000002700567308 */ /* 0x000ff00000000800 */
[----:B------:R-:W3:Y:S08]  /*1de0*/  MUFU.EX2 R47, R36 ;  /* 0x00000024002f7308 */ /* 0x000ef00000000800 */
[----:B------:R-:W-:Y:S08]  /*1df0*/  MUFU.EX2 R84, R37 ;  /* 0x0000002500547308 */ /* 0x000ff00000000800 */
[----:B------:R4:W5:Y:S08]  /*1e00*/  MUFU.EX2 R89, R34 ;  /* 0x0000002200597308 */ /* 0x0009700000000800 */
[----:B------:R-:W0:Y:S01]  /*1e10*/  MUFU.EX2 R57, R57 ;  /* 0x0000003900397308 */ /* 0x000e220000000800 */
[----:B----4-:R-:W-:-:S02]  /*1e20*/  FADD R34, R24, -R14 ;  /* 0x8000000e18227221 */ /* 0x010fc40000000000 */
[----:B------:R-:W4:Y:S01]  /*1e30*/  LDSM.16.M88.4 R24, [R8+UR7+0x800] ;  /* 0x000800070818783b */ /* 0x000f220008000200 */
[----:B------:R-:W-:Y:S01]  /*1e40*/  FADD R35, R35, -R14 ;  /* 0x8000000e23237221 */ /* 0x000fe20000000000 */
[C---:B--2---:R-:W-:Y:S01]  /*1e50*/  FMUL R38, R17.reuse, R74 ;  /* 0x0000004a11267220 */ /* 0x044fe20000400000 */
[----:B------:R-:W-:Y:S01]  /*1e60*/  FMUL R39, R17, R75 ;  /* 0x0000004b11277220 */ /* 0x000fe20000400000 */
[----:B------:R-:W-:Y:S02]  /*1e70*/  F2FP.F16.F32.PACK_AB R49, R33, R32 ;  /* 0x000000202131723e */ /* 0x000fe400000000ff */
[----:B------:R-:W-:Y:S02]  /*1e80*/  F2FP.F16.F32.PACK_AB R51, R80, R45 ;  /* 0x0000002d5033723e */ /* 0x000fe400000000ff */
[----:B---3--:R-:W-:Y:S02]  /*1e90*/  F2FP.F16.F32.PACK_AB R48, R47, R86 ;  /* 0x000000562f30723e */ /* 0x008fe400000000ff */
[----:B-----5:R-:W-:Y:S01]  /*1ea0*/  F2FP.F16.F32.PACK_AB R50, R89, R84 ;  /* 0x000000545932723e */ /* 0x020fe200000000ff */
[----:B------:R-:W-:Y:S01]  /*1eb0*/  FMUL R71, R34, 1.4426950216293334961 ;  /* 0x3fb8aa3b22477820 */ /* 0x000fe20000400000 */
[C---:B0-----:R-:W-:Y:S01]  /*1ec0*/  FMUL R36, R57.reuse, R72 ;  /* 0x0000004839247220 */ /* 0x041fe20000400000 */
[----:B------:R-:W-:Y:S01]  /*1ed0*/  FMUL R37, R57, R73 ;  /* 0x0000004939257220 */ /* 0x000fe20000400000 */
[----:B------:R-:W-:Y:S01]  /*1ee0*/  FADD R72, R32, R33 ;  /* 0x0000002120487221 */ /* 0x000fe20000000000 */
[----:B------:R-:W-:-:S02]  /*1ef0*/  FMUL R58, R35, 1.4426950216293334961 ;  /* 0x3fb8aa3b233a7820 */ /* 0x000fc40000400000 */
[----:B------:R-:W0:Y:S01]  /*1f00*/  LDSM.16.M88.4 R32, [R8+UR7+0xc00] ;  /* 0x000c00070820783b */ /* 0x000e220008000200 */
[----:B------:R-:W-:Y:S02]  /*1f10*/  FMUL R42, R17, R62 ;  /* 0x0000003e112a7220 */ /* 0x000fe40000400000 */
[----:B------:R-:W-:Y:S01]  /*1f20*/  HMMA.16816.F32 R36, R48, R20, R36 ;  /* 0x000000143024723c */ /* 0x000fe20000001824 */
[--C-:B------:R-:W-:Y:S01]  /*1f30*/  FADD R20, R41, -R14.reuse ;  /* 0x8000000e29147221 */ /* 0x100fe20000000000 */
[----:B------:R-:W-:Y:S01]  /*1f40*/  FMUL R43, R17, R63 ;  /* 0x0000003f112b7220 */ /* 0x000fe20000400000 */
[C---:B------:R-:W-:Y:S01]  /*1f50*/  FMUL R40, R57.reuse, R60 ;  /* 0x0000003c39287220 */ /* 0x040fe20000400000 */
[----:B------:R-:W-:Y:S01]  /*1f60*/  FMUL R41, R57, R61 ;  /* 0x0000003d39297220 */ /* 0x000fe20000400000 */
[----:B------:R-:W2:Y:S01]  /*1f70*/  MUFU.EX2 R87, R87 ;  /* 0x0000005700577308 */ /* 0x000ea20000000800 */
[----:B------:R-:W-:Y:S01]  /*1f80*/  FADD R46, R46, -R14 ;  /* 0x8000000e2e2e7221 */ /* 0x000fe20000000000 */
[----:B------:R-:W-:Y:S01]  /*1f90*/  FADD R61, R45, R72 ;  /* 0x000000482d3d7221 */ /* 0x000fe20000000000 */
[----:B------:R-:W-:Y:S01]  /*1fa0*/  FADD R21, R86, R47 ;  /* 0x0000002f56157221 */ /* 0x000fe20000000000 */
[----:B------:R-:W-:-:S02]  /*1fb0*/  FMUL R47, R17, R55 ;  /* 0x00000037112f7220 */ /* 0x000fc40000400000 */
[----:B-1----:R-:W-:Y:S02]  /*1fc0*/  HMMA.16816.F32 R40, R48, R28, R40 ;  /* 0x0000001c3028723c */ /* 0x002fe40000001828 */
[----:B------:R1:W-:Y:S01]  /*1fd0*/  MUFU.EX2 R73, R71 ;  /* 0x0000004700497308 */ /* 0x0003e20000000800 */
[----:B------:R-:W-:Y:S01]  /*1fe0*/  FMUL R28, R46, 1.4426950216293334961 ;  /* 0x3fb8aa3b2e1c7820 */ /* 0x000fe20000400000 */
[----:B------:R-:W-:Y:S01]  /*1ff0*/  FMUL R46, R17, R54 ;  /* 0x00000036112e7220 */ /* 0x000fe20000400000 */
[----:B------:R-:W-:Y:S01]  /*2000*/  FMUL R45, R57, R53 ;  /* 0x00000035392d7220 */ /* 0x000fe20000400000 */
[----:B------:R-:W-:-:S04]  /*2010*/  FADD R80, R80, R61 ;  /* 0x0000003d50507221 */ /* 0x000fc80000000000 */
[----:B------:R-:W3:Y:S01]  /*2020*/  MUFU.EX2 R68, R68 ;  /* 0x0000004400447308 */ /* 0x000ee20000000800 */
[----:B-1----:R-:W-:Y:S01]  /*2030*/  FMUL R71, R20, 1.4426950216293334961 ;  /* 0x3fb8aa3b14477820 */ /* 0x002fe20000400000 */
[----:B------:R-:W-:Y:S01]  /*2040*/  FADD R20, R44, -R14 ;  /* 0x8000000e2c147221 */ /* 0x000fe20000000000 */
[----:B------:R-:W-:-:S05]  /*2050*/  FMUL R44, R57, R52 ;  /* 0x00000034392c7220 */ /* 0x000fca0000400000 */
[----:B------:R-:W1:Y:S01]  /*2060*/  MUFU.EX2 R82, R82 ;  /* 0x0000005200527308 */ /* 0x000e620000000800 */
[----:B------:R-:W-:Y:S01]  /*2070*/  FADD R84, R84, R21 ;  /* 0x0000001554547221 */ /* 0x000fe20000000000 */
[----:B------:R-:W-:-:S06]  /*2080*/  FADD R29, R85, R80 ;  /* 0x00000050551d7221 */ /* 0x000fcc0000000000 */
[----:B------:R-:W5:Y:S01]  /*2090*/  MUFU.EX2 R78, R78 ;  /* 0x0000004e004e7308 */ /* 0x000f620000000800 */
[----:B------:R-:W-:Y:S01]  /*20a0*/  FMUL R21, R20, 1.4426950216293334961 ;  /* 0x3fb8aa3b14157820 */ /* 0x000fe20000400000 */
[----:B----4-:R-:W-:Y:S01]  /*20b0*/  HMMA.16816.F32 R44, R48, R24, R44 ;  /* 0x00000018302c723c */ /* 0x010fe2000000182c */
[----:B------:R-:W-:Y:S01]  /*20c0*/  FADD R84, R89, R84 ;  /* 0x0000005459547221 */ /* 0x000fe20000000000 */
[----:B------:R-:W-:Y:S01]  /*20d0*/  FADD R24, R76, R29 ;  /* 0x0000001d4c187221 */ /* 0x000fe20000000000 */
[----:B------:R-:W-:-:S03]  /*20e0*/  FADD R20, R83, -R14 ;  /* 0x8000000e53147221 */ /* 0x000fc60000000000 */
[----:B------:R-:W-:Y:S01]  /*20f0*/  MUFU.EX2 R58, R58 ;  /* 0x0000003a003a7308 */ /* 0x000fe20000000800 */
[----:B--2---:R-:W-:Y:S01]  /*2100*/  FADD R25, R87, R84 ;  /* 0x0000005457197221 */ /* 0x004fe20000000000 */
[----:B---3--:R-:W-:Y:S01]  /*2110*/  F2FP.F16.F32.PACK_AB R55, R68, R81 ;  /* 0x000000514437723e */ /* 0x008fe200000000ff */
[----:B------:R-:W-:Y:S01]  /*2120*/  FMUL R66, R17, R66 ;  /* 0x0000004211427220 */ /* 0x000fe20000400000 */
[----:B------:R-:W-:-:S04]  /*2130*/  F2FP.F16.F32.PACK_AB R53, R76, R85 ;  /* 0x000000554c35723e */ /* 0x000fc800000000ff */
[----:B------:R-:W2:Y:S01]  /*2140*/  MUFU.EX2 R18, R18 ;  /* 0x0000001200127308 */ /* 0x000ea20000000800 */
[C---:B-1----:R-:W-:Y:S01]  /*2150*/  FADD R25, R82.reuse, R25 ;  /* 0x0000001952197221 */ /* 0x042fe20000000000 */
[----:B------:R-:W-:Y:S01]  /*2160*/  F2FP.F16.F32.PACK_AB R52, R82, R87 ;  /* 0x000000575234723e */ /* 0x000fe200000000ff */
[----:B------:R-:W-:Y:S01]  /*2170*/  FMUL R67, R17, R67 ;  /* 0x0000004311437220 */ /* 0x000fe20000400000 */
[C---:B------:R-:W-:Y:S01]  /*2180*/  FMUL R64, R57.reuse, R64 ;  /* 0x0000004039407220 */ /* 0x040fe20000400000 */
[----:B------:R-:W-:Y:S01]  /*2190*/  FMUL R65, R57, R65 ;  /* 0x0000004139417220 */ /* 0x000fe20000400000 */
[--C-:B------:R-:W-:Y:S01]  /*21a0*/  FADD R70, R70, -R14.reuse ;  /* 0x8000000e46467221 */ /* 0x100fe20000000000 */
[--C-:B------:R-:W-:Y:S01]  /*21b0*/  FADD R79, R79, -R14.reuse ;  /* 0x8000000e4f4f7221 */ /* 0x100fe20000000000 */
[----:B------:R1:W-:Y:S01]  /*21c0*/  MUFU.EX2 R83, R21 ;  /* 0x0000001500537308 */ /* 0x0003e20000000800 */
[----:B-----5:R-:W-:Y:S01]  /*21d0*/  F2FP.F16.F32.PACK_AB R54, R73, R78 ;  /* 0x0000004e4936723e */ /* 0x020fe200000000ff */
[----:B------:R-:W-:Y:S01]  /*21e0*/  FADD R77, R77, -R14 ;  /* 0x8000000e4d4d7221 */ /* 0x000fe20000000000 */
[----:B------:R-:W-:Y:S01]  /*21f0*/  LDSM.16.M88.4 R60, [R3+UR7+0x400] ;  /* 0x00040007033c783b */ /* 0x000fe20008000200 */
[----:B-1----:R-:W-:-:S04]  /*2200*/  FADD R21, R81, R24 ;  /* 0x0000001851157221 */ /* 0x002fc80000000000 */
[----:B------:R-:W-:Y:S01]  /*2210*/  MUFU.EX2 R71, R71 ;  /* 0x0000004700477308 */ /* 0x000fe20000000800 */
[----:B------:R-:W-:Y:S01]  /*2220*/  FADD R68, R68, R21 ;  /* 0x0000001544447221 */ /* 0x000fe20000000000 */
[----:B------:R-:W-:-:S03]  /*2230*/  FADD R78, R78, R25 ;  /* 0x000000194e4e7221 */ /* 0x000fc60000000000 */
[----:B------:R-:W-:-:S03]  /*2240*/  FADD R21, R69, R68 ;  /* 0x0000004445157221 */ /* 0x000fc60000000000 */
[----:B------:R-:W1:Y:S01]  /*2250*/  MUFU.EX2 R16, R16 ;  /* 0x0000001000107308 */ /* 0x000e620000000800 */
[----:B------:R-:W-:Y:S01]  /*2260*/  FMUL R20, R20, 1.4426950216293334961 ;  /* 0x3fb8aa3b14147820 */ /* 0x000fe20000400000 */
[----:B------:R-:W-:Y:S01]  /*2270*/  HMMA.16816.F32 R36, R52, R22, R36 ;  /* 0x000000163424723c */ /* 0x000fe20000001824 */
[----:B------:R-:W-:-:S05]  /*2280*/  FADD R73, R73, R78 ;  /* 0x0000004e49497221 */ /* 0x000fca0000000000 */
[----:B------:R-:W3:Y:S01]  /*2290*/  MUFU.EX2 R28, R28 ;  /* 0x0000001c001c7308 */ /* 0x000ee20000000800 */
[----:B------:R-:W-:Y:S01]  /*22a0*/  FADD R22, R56, R21 ;  /* 0x0000001538167221 */ /* 0x000fe20000000000 */
[----:B0-----:R-:W-:Y:S01]  /*22b0*/  HMMA.16816.F32 R48, R48, R32, R64 ;  /* 0x000000203030723c */ /* 0x001fe20000001840 */
[----:B------:R-:W-:-:S05]  /*22c0*/  FMUL R32, R70, 1.4426950216293334961 ;  /* 0x3fb8aa3b46207820 */ /* 0x000fca0000400000 */
[----:B------:R-:W0:Y:S01]  /*22d0*/  MUFU.EX2 R15, R15 ;  /* 0x0000000f000f7308 */ /* 0x000e220000000800 */
[----:B------:R-:W-:Y:S01]  /*22e0*/  FADD R23, R59, R22 ;  /* 0x000000163b177221 */ /* 0x000fe20000000000 */
[----:B------:R-:W-:-:S06]  /*22f0*/  FMUL R68, R79, 1.4426950216293334961 ;  /* 0x3fb8aa3b4f447820 */ /* 0x000fcc0000400000 */
[----:B------:R4:W5:Y:S01]  /*2300*/  MUFU.EX2 R29, R20 ;  /* 0x00000014001d7308 */ /* 0x0009620000000800 */
[----:B--2---:R-:W-:Y:S01]  /*2310*/  FADD R25, R18, R23 ;  /* 0x0000001712197221 */ /* 0x004fe20000000000 */
[----:B------:R-:W-:Y:S01]  /*2320*/  FMUL R33, R77, 1.4426950216293334961 ;  /* 0x3fb8aa3b4d217820 */ /* 0x000fe20000400000 */
[----:B----4-:R-:W-:-:S05]  /*2330*/  FADD R20, R58, R73 ;  /* 0x000000493a147221 */ /* 0x010fca0000000000 */
[----:B------:R-:W2:Y:S01]  /*2340*/  MUFU.EX2 R32, R32 ;  /* 0x0000002000207308 */ /* 0x000ea20000000800 */
[----:B-1----:R-:W-:Y:S01]  /*2350*/  FADD R64, R16, R25 ;  /* 0x0000001910407221 */ /* 0x002fe20000000000 */
[----:B------:R-:W1:Y:S01]  /*2360*/  LDSM.16.M88.4 R72, [R3+UR7] ;  /* 0x000000070348783b */ /* 0x000e620008000200 */
[----:B------:R-:W-:-:S04]  /*2370*/  FADD R21, R71, R20 ;  /* 0x0000001447157221 */ /* 0x000fc80000000000 */
[----:B---3--:R-:W-:Y:S01]  /*2380*/  FADD R20, R28, R21 ;  /* 0x000000151c147221 */ /* 0x008fe20000000000 */
[----:B------:R-:W3:Y:S01]  /*2390*/  MUFU.EX2 R12, R12 ;  /* 0x0000000c000c7308 */ /* 0x000ee20000000800 */
[----:B0-----:R-:W-:Y:S02]  /*23a0*/  FADD R77, R15, R64 ;  /* 0x000000400f4d7221 */ /* 0x001fe40000000000 */
[----:B------:R-:W-:Y:S01]  /*23b0*/  FADD R24, R83, R20 ;  /* 0x0000001453187221 */ /* 0x000fe20000000000 */
[----:B------:R-:W-:Y:S04]  /*23c0*/  LDSM.16.M88.4 R64, [R3+UR7+0xc00] ;  /* 0x000c00070340783b */ /* 0x000fe80008000200 */
[----:B------:R-:W0:Y:S01]  /*23d0*/  MUFU.EX2 R68, R68 ;  /* 0x0000004400447308 */ /* 0x000e220000000800 */
[----:B------:R-:W-:Y:S01]  /*23e0*/  LDSM.16.M88.4 R20, [R3+UR7+0x800] ;  /* 0x000800070314783b */ /* 0x000fe20008000200 */
[----:B-----5:R-:W-:-:S06]  /*23f0*/  FADD R25, R29, R24 ;  /* 0x000000181d197221 */ /* 0x020fcc0000000000 */
[----:B------:R-:W4:Y:S08]  /*2400*/  MUFU.EX2 R19, R19 ;  /* 0x0000001300137308 */ /* 0x000f300000000800 */
[----:B------:R-:W5:Y:S01]  /*2410*/  MUFU.EX2 R33, R33 ;  /* 0x0000002100217308 */ /* 0x000f620000000800 */
[----:B--2---:R-:W-:Y:S01]  /*2420*/  FADD R25, R32, R25 ;  /* 0x0000001920197221 */ /* 0x004fe20000000000 */
[----:B------:R-:W-:Y:S01]  /*2430*/  HMMA.16816.F32 R40, R52, R30, R40 ;  /* 0x0000001e3428723c */ /* 0x000fe20000001828 */
[----:B---3--:R-:W-:-:S02]  /*2440*/  FADD R30, R12, R77 ;  /* 0x0000004d0c1e7221 */ /* 0x008fc40000000000 */
[----:B0-----:R-:W-:Y:S02]  /*2450*/  FADD R24, R68, R25 ;  /* 0x0000001944187221 */ /* 0x001fe40000000000 */
[----:B----4-:R-:W-:-:S03]  /*2460*/  FADD R30, R19, R30 ;  /* 0x0000001e131e7221 */ /* 0x010fc60000000000 */
[----:B------:R-:W-:Y:S01]  /*2470*/  HMMA.16816.F32 R44, R52, R26, R44 ;  /* 0x0000001a342c723c */ /* 0x000fe2000000182c */
[----:B-----5:R-:W-:-:S07]  /*2480*/  FADD R31, R33, R24 ;  /* 0x00000018211f7221 */ /* 0x020fce0000000000 */
[----:B------:R-:W-:Y:S01]  /*2490*/  HMMA.16816.F32 R48, R52, R34, R48 ;  /* 0x000000223430723c */ /* 0x000fe20000001830 */
[----:B------:R-:W0:Y:S04]  /*24a0*/  SHFL.BFLY PT, R77, R30, 0x2, 0x1f ;  /* 0x0c401f001e4d7f89 */ /* 0x000e2800000e0000 */
[----:B------:R-:W2:Y:S01]  /*24b0*/  SHFL.BFLY PT, R70, R31, 0x2, 0x1f ;  /* 0x0c401f001f467f89 */ /* 0x000ea200000e0000 */
[----:B------:R-:W-:Y:S02]  /*24c0*/  F2FP.F16.F32.PACK_AB R24, R71, R58 ;  /* 0x0000003a4718723e */ /* 0x000fe400000000ff */
[----:B------:R-:W-:Y:S02]  /*24d0*/  F2FP.F16.F32.PACK_AB R25, R56, R69 ;  /* 0x000000453819723e */ /* 0x000fe400000000ff */
[----:B------:R-:W-:-:S02]  /*24e0*/  F2FP.F16.F32.PACK_AB R26, R83, R28 ;  /* 0x0000001c531a723e */ /* 0x000fc400000000ff */
[----:B------:R-:W-:-:S07]  /*24f0*/  F2FP.F16.F32.PACK_AB R27, R18, R59 ;  /* 0x0000003b121b723e */ /* 0x000fce00000000ff */
[C---:B-1----:R-:W-:Y:S08]  /*2500*/  HMMA.16816.F32 R36, R24.reuse, R72, R36 ;  /* 0x000000481824723c */ /* 0x042ff00000001824 */
[----:B------:R-:W-:Y:S01]  /*2510*/  HMMA.16816.F32 R40, R24, R60, R40 ;  /* 0x0000003c1828723c */ /* 0x000fe20000001828 */
[----:B0-----:R-:W-:Y:S01]  /*2520*/  FADD R77, R30, R77 ;  /* 0x0000004d1e4d7221 */ /* 0x001fe20000000000 */
[----:B--2---:R-:W-:-:S06]  /*2530*/  FADD R70, R31, R70 ;  /* 0x000000461f467221 */ /* 0x004fcc0000000000 */
[C---:B------:R-:W-:Y:S08]  /*2540*/  HMMA.16816.F32 R44, R24.reuse, R20, R44 ;  /* 0x00000014182c723c */ /* 0x040ff0000000182c */
[----:B------:R-:W-:Y:S01]  /*2550*/  HMMA.16816.F32 R48, R24, R64, R48 ;  /* 0x000000401830723c */ /* 0x000fe20000001830 */
[----:B------:R-:W0:Y:S01]  /*2560*/  SHFL.BFLY PT, R18, R77, 0x1, 0x1f ;  /* 0x0c201f004d127f89 */ /* 0x000e2200000e0000 */
[----:B------:R-:W-:-:S03]  /*2570*/  F2FP.F16.F32.PACK_AB R24, R32, R29 ;  /* 0x0000001d2018723e */ /* 0x000fc600000000ff */
[----:B------:R-:W1:Y:S01]  /*2580*/  SHFL.BFLY PT, R21, R70, 0x1, 0x1f ;  /* 0x0c201f0046157f89 */ /* 0x000e6200000e0000 */
[----:B------:R-:W-:Y:S02]  /*2590*/  F2FP.F16.F32.PACK_AB R25, R15, R16 ;  /* 0x000000100f19723e */ /* 0x000fe400000000ff */
[----:B------:R-:W-:Y:S02]  /*25a0*/  F2FP.F16.F32.PACK_AB R26, R33, R68 ;  /* 0x00000044211a723e */ /* 0x000fe400000000ff */
[----:B------:R-:W-:Y:S01]  /*25b0*/  F2FP.F16.F32.PACK_AB R27, R19, R12 ;  /* 0x0000000c131b723e */ /* 0x000fe200000000ff */
[----:B------:R-:W-:-:S06]  /*25c0*/  UIADD3 UR6, UPT, UPT, UR6, 0x40, URZ ;  /* 0x0000004006067890 */ /* 0x000fcc000fffe0ff */
[----:B------:R-:W-:Y:S01]  /*25d0*/  HMMA.16816.F32 R72, R24, R74, R36 ;  /* 0x0000004a1848723c */ /* 0x000fe20000001824 */
[----:B------:R-:W-:-:S07]  /*25e0*/  UISETP.GE.AND UP0, UPT, UR6, UR9, UPT ;  /* 0x000000090600728c */ /* 0x000fce000bf06270 */
[C---:B------:R-:W-:Y:S08]  /*25f0*/  HMMA.16816.F32 R60, R24.reuse, R62, R40 ;  /* 0x0000003e183c723c */ /* 0x040ff00000001828 */
[C---:B------:R-:W-:Y:S08]  /*2600*/  HMMA.16816.F32 R52, R24.reuse, R22, R44 ;  /* 0x000000161834723c */ /* 0x040ff0000000182c */
[----:B------:R-:W-:Y:S01]  /*2610*/  HMMA.16816.F32 R64, R24, R66, R48 ;  /* 0x000000421840723c */ /* 0x000fe20000001830 */
[----:B0-----:R-:W-:Y:S01]  /*2620*/  FADD R18, R77, R18 ;  /* 0x000000124d127221 */ /* 0x001fe20000000000 */
[----:B-1----:R-:W-:Y:S01]  /*2630*/  FADD R70, R70, R21 ;  /* 0x0000001546467221 */ /* 0x002fe20000000000 */
[----:B------:R-:W-:-:S02]  /*2640*/  MOV R91, R14 ;  /* 0x0000000e005b7202 */ /* 0x000fc40000000f00 */
[----:B------:R-:W-:Y:S01]  /*2650*/  FFMA R4, R17, R4, R18 ;  /* 0x0000000411047223 */ /* 0x000fe20000000012 */
[----:B------:R-:W-:Y:S01]  /*2660*/  FFMA R88, R57, R88, R70 ;  /* 0x0000005839587223 */ /* 0x000fe20000000046 */
[----:B------:R-:W-:Y:S01]  /*2670*/  MOV R90, R13 ;  /* 0x0000000d005a7202 */ /* 0x000fe20000000f00 */
[----:B------:R-:W-:Y:S02]  /*2680*/  ULEA UR5, UR13, UR5, 0x6 ;  /* 0x000000050d057291 */ /* 0x000fe4000f8e30ff */
[----:B------:R-:W-:Y:S01]  /*2690*/  ULEA UR4, UR11, UR4, 0x6 ;  /* 0x000000040b047291 */ /* 0x000fe2000f8e30ff */
[----:B------:R-:W-:Y:S11]  /*26a0*/  BRA.U !UP0, `(.L_x_1) ;  /* 0xffffffe5083c7547 */ /* 0x000ff6000b83ffff */
.L_x_0:
[----:B------:R-:W0:Y:S01]  /*26b0*/  S2R R2, SR_TID.X ;  /* 0x0000000000027919 */ /* 0x000e220000002100 */
[----:B------:R-:W-:Y:S01]  /*26c0*/  MOV R9, R4 ;  /* 0x0000000400097202 */ /* 0x000fe20000000f00 */
[----:B------:R-:W1:Y:S01]  /*26d0*/  S2UR UR5, SR_CgaCtaId ;  /* 0x00000000000579c3 */ /* 0x000e620000008800 */
[----:B------:R-:W-:Y:S01]  /*26e0*/  FSETP.GT.AND P1, PT, |R88|, 8.50705917302346158658e+37, PT ;  /* 0x7e8000005800780b */ /* 0x000fe20003f24200 */
[----:B------:R-:W-:Y:S01]  /*26f0*/  UMOV UR4, 0x400 ;  /* 0x0000040000047882 */ /* 0x000fe20000000000 */
[C---:B------:R-:W-:Y:S01]  /*2700*/  FSETP.GT.AND P0, PT, |R9|.reuse, 8.50705917302346158658e+37, PT ;  /* 0x7e8000000900780b */ /* 0x040fe20003f04200 */
[C---:B------:R-:W-:Y:S01]  /*2710*/  FMUL R4, R9.reuse, 8388608 ;  /* 0x4b00000009047820 */ /* 0x040fe20000400000 */
[----:B------:R-:W-:-:S03]  /*2720*/  FSETP.GEU.AND P4, PT, |R9|, 1.175494350822287508e-38, PT ;  /* 0x008000000900780b */ /* 0x000fc60003f8e200 */
[----:B------:R-:W-:Y:S01]  /*2730*/  BAR.SYNC.DEFER_BLOCKING 0x0 ;  /* 0x0000000000007b1d */ /* 0x000fe20000010000 */
[C---:B------:R-:W-:Y:S02]  /*2740*/  FSETP.GEU.AND P3, PT, R9.reuse, 1.175494350822287508e-38, PT ;  /* 0x008000000900780b */ /* 0x040fe40003f6e000 */
[----:B------:R-:W-:Y:S02]  /*2750*/  FSETP.GEU.AND P5, PT, |R88|, 1.175494350822287508e-38, PT ;  /* 0x008000005800780b */ /* 0x000fe40003fae200 */
[----:B------:R-:W-:Y:S01]  /*2760*/  FSEL R34, R4, R9, !P3 ;  /* 0x0000000904227208 */ /* 0x000fe20005800000 */
[C---:B------:R-:W-:Y:S01]  /*2770*/  FMUL R4, R88.reuse, 8388608 ;  /* 0x4b00000058047820 */ /* 0x040fe20000400000 */
[----:B------:R-:W-:Y:S01]  /*2780*/  FSETP.GEU.AND P2, PT, R88, 1.175494350822287508e-38, PT ;  /* 0x008000005800780b */ /* 0x000fe20003f4e000 */
[----:B------:R-:W-:Y:S01]  /*2790*/  @P1 FMUL R64, R64, 0.25 ;  /* 0x3e80000040401820 */ /* 0x000fe20000400000 */
[----:B------:R-:W-:Y:S01]  /*27a0*/  @P1 FMUL R52, R52, 0.25 ;  /* 0x3e80000034341820 */ /* 0x000fe20000400000 */
[----:B------:R-:W-:Y:S01]  /*27b0*/  @P0 FMUL R9, R9, 0.25 ;  /* 0x3e80000009090820 */ /* 0x000fe20000400000 */
[----:B------:R-:W-:Y:S01]  /*27c0*/  FSEL R32, R4, R88, !P2 ;  /* 0x0000005804207208 */ /* 0x000fe20005000000 */
[----:B------:R-:W-:Y:S01]  /*27d0*/  @P1 FMUL R88, R88, 0.25 ;  /* 0x3e80000058581820 */ /* 0x000fe20000400000 */
[----:B------:R-:W-:Y:S01]  /*27e0*/  @P0 FMUL R67, R67, 0.25 ;  /* 0x3e80000043430820 */ /* 0x000fe20000400000 */
[----:B------:R-:W-:Y:S01]  /*27f0*/  @!P4 FMUL R9, R9, 16777216 ;  /* 0x4b8000000909c820 */ /* 0x000fe20000400000 */
[----:B------:R-:W-:Y:S01]  /*2800*/  @P0 FMUL R66, R66, 0.25 ;  /* 0x3e80000042420820 */ /* 0x000fe20000400000 */
[----:B------:R-:W-:Y:S01]  /*2810*/  @!P5 FMUL R88, R88, 16777216 ;  /* 0x4b8000005858d820 */ /* 0x000fe20000400000 */
[----:B------:R-:W-:Y:S01]  /*2820*/  @P0 FMUL R55, R55, 0.25 ;  /* 0x3e80000037370820 */ /* 0x000fe20000400000 */
[----:B------:R-:W2:Y:S01]  /*2830*/  MUFU.RCP R4, R9 ;  /* 0x0000000900047308 */ /* 0x000ea20000001000 */
[----:B-1----:R-:W-:Y:S01]  /*2840*/  ULEA UR6, UR5, UR4, 0x18 ;  /* 0x0000000405067291 */ /* 0x002fe2000f8ec0ff */
[----:B------:R-:W-:Y:S01]  /*2850*/  @P0 FMUL R54, R54, 0.25 ;  /* 0x3e80000036360820 */ /* 0x000fe20000400000 */
[----:B------:R-:W-:Y:S01]  /*2860*/  @P0 FMUL R63, R63, 0.25 ;  /* 0x3e8000003f3f0820 */ /* 0x000fe20000400000 */
[----:B------:R-:W-:Y:S01]  /*2870*/  @P0 FMUL R62, R62, 0.25 ;  /* 0x3e8000003e3e0820 */ /* 0x000fe20000400000 */
[----:B------:R-:W-:Y:S01]  /*2880*/  @P0 FMUL R75, R75, 0.25 ;  /* 0x3e8000004b4b0820 */ /* 0x000fe20000400000 */
[C---:B0-----:R-:W-:Y:S01]  /*2890*/  LOP3.LUT R3, R2.reuse, 0x1c, RZ, 0xc0, !PT ;  /* 0x0000001c02037812 */ /* 0x041fe200078ec0ff */
[C---:B------:R-:W-:Y:S01]  /*28a0*/  IMAD.SHL.U32 R6, R2.reuse, 0x20, RZ ;  /* 0x0000002002067824 */ /* 0x040fe200078e00ff */
[----:B------:R-:W-:Y:S01]  /*28b0*/  LOP3.LUT R5, R2, 0x3f, RZ, 0xc0, !PT ;  /* 0x0000003f02057812 */ /* 0x000fe200078ec0ff */
[----:B------:R-:W-:Y:S01]  /*28c0*/  @P0 FMUL R74, R74, 0.25 ;  /* 0x3e8000004a4a0820 */ /* 0x000fe20000400000 */
[----:B------:R-:W-:Y:S01]  /*28d0*/  SHF.L.U32 R3, R3, 0x1, RZ ;  /* 0x0000000103037819 */ /* 0x000fe200000006ff */
[----:B------:R-:W-:Y:S01]  /*28e0*/  @!P4 FMUL R67, R67, 16777216 ;  /* 0x4b8000004343c820 */ /* 0x000fe20000400000 */
[----:B------:R-:W-:Y:S01]  /*28f0*/  SHF.L.U32 R7, R2, 0x3, RZ ;  /* 0x0000000302077819 */ /* 0x000fe200000006ff */
[----:B------:R-:W-:Y:S01]  /*2900*/  IMAD.SHL.U32 R5, R5, 0x8, RZ ;  /* 0x0000000805057824 */ /* 0x000fe200078e00ff */
[----:B------:R-:W-:Y:S01]  /*2910*/  LOP3.LUT R3, R3, 0x260, R6, 0x78, !PT ;  /* 0x0000026003037812 */ /* 0x000fe200078e7806 */
[----:B------:R-:W-:Y:S01]  /*2920*/  @!P4 FMUL R66, R66, 16777216 ;  /* 0x4b8000004242c820 */ /* 0x000fe20000400000 */
[----:B------:R-:W-:Y:S01]  /*2930*/  LOP3.LUT R6, R2, 0xc0, RZ, 0xc0, !PT ;  /* 0x000000c002067812 */ /* 0x000fe200078ec0ff */
[----:B------:R-:W-:Y:S01]  /*2940*/  @!P4 FMUL R55, R55, 16777216 ;  /* 0x4b8000003737c820 */ /* 0x000fe20000400000 */
[----:B------:R-:W-:Y:S01]  /*2950*/  SHF.R.U32.HI R8, RZ, 0x1, R2 ;  /* 0x00000001ff087819 */ /* 0x000fe20000011602 */
[----:B------:R-:W-:Y:S01]  /*2960*/  @!P4 FMUL R54, R54, 16777216 ;  /* 0x4b8000003636c820 */ /* 0x000fe20000400000 */
[----:B------:R-:W-:Y:S01]  /*2970*/  LOP3.LUT R24, R2, 0x20, RZ, 0xc0, !PT ;  /* 0x0000002002187812 */ /* 0x000fe200078ec0ff */
[----:B------:R-:W-:Y:S01]  /*2980*/  @!P4 FMUL R63, R63, 16777216 ;  /* 0x4b8000003f3fc820 */ /* 0x000fe20000400000 */
[----:B------:R-:W-:Y:S01]  /*2990*/  LOP3.LUT R7, R7, 0x38, RZ, 0xc0, !PT ;  /* 0x0000003807077812 */ /* 0x000fe200078ec0ff */
[----:B------:R-:W-:Y:S01]  /*29a0*/  @!P4 FMUL R62, R62, 16777216 ;  /* 0x4b8000003e3ec820 */ /* 0x000fe20000400000 */
[----:B------:R-:W-:Y:S01]  /*29b0*/  SHF.R.U32.HI R6, RZ, 0x1, R6 ;  /* 0x00000001ff067819 */ /* 0x000fe20000011606 */
[----:B------:R-:W-:Y:S01]  /*29c0*/  @!P4 FMUL R75, R75, 16777216 ;  /* 0x4b8000004b4bc820 */ /* 0x000fe20000400000 */
[----:B------:R-:W-:Y:S01]  /*29d0*/  LOP3.LUT R8, R8, 0x4, RZ, 0xc0, !PT ;  /* 0x0000000408087812 */ /* 0x000fe200078ec0ff */
[----:B------:R-:W-:Y:S01]  /*29e0*/  @!P4 FMUL R74, R74, 16777216 ;  /* 0x4b8000004a4ac820 */ /* 0x000fe20000400000 */
[----:B------:R-:W-:Y:S01]  /*29f0*/  LEA R24, R24, R3, 0x2 ;  /* 0x0000000318187211 */ /* 0x000fe200078e10ff */
[----:B------:R-:W-:Y:S01]  /*2a00*/  IMAD.SHL.U32 R3, R2, 0x80, RZ ;  /* 0x0000008002037824 */ /* 0x000fe200078e00ff */
[----:B------:R-:W-:Y:S01]  /*2a10*/  LOP3.LUT R6, R5, R6, RZ, 0x3c, !PT ;  /* 0x0000000605067212 */ /* 0x000fe200078e3cff */
[----:B--2---:R-:W-:Y:S01]  /*2a20*/  FMUL R12, R4, R66 ;  /* 0x00000042040c7220 */ /* 0x004fe20000400000 */
[----:B------:R-:W-:Y:S01]  /*2a30*/  IADD3 R8, PT, PT, R8, UR6, R7 ;  /* 0x0000000608087c10 */ /* 0x000fe2000fffe007 */
[----:B------:R-:W-:Y:S01]  /*2a40*/  FMUL R17, R4, R55 ;  /* 0x0000003704117220 */ /* 0x000fe20000400000 */
[----:B------:R-:W-:Y:S01]  /*2a50*/  SHF.L.U32 R5, R2, 0x2, RZ ;  /* 0x0000000202057819 */ /* 0x000fe200000006ff */
[----:B------:R-:W0:Y:S01]  /*2a60*/  MUFU.RCP R7, R88 ;  /* 0x0000005800077308 */ /* 0x000e220000001000 */
[----:B------:R-:W-:Y:S01]  /*2a70*/  LOP3.LUT R3, R3, 0x600, RZ, 0xc0, !PT ;  /* 0x0000060003037812 */ /* 0x000fe200078ec0ff */
[C---:B------:R-:W-:Y:S01]  /*2a80*/  FMUL R19, R4.reuse, R54 ;  /* 0x0000003604137220 */ /* 0x040fe20000400000 */
[----:B------:R-:W-:Y:S01]  /*2a90*/  LOP3.LUT R5, R5, 0x40, RZ, 0xc0, !PT ;  /* 0x0000004005057812 */ /* 0x000fe200078ec0ff */
[----:B------:R-:W-:Y:S01]  /*2aa0*/  FMUL R18, R4, R63 ;  /* 0x0000003f04127220 */ /* 0x000fe20000400000 */
[----:B------:R-:W-:Y:S01]  /*2ab0*/  IADD3 R30, PT, PT, R6, UR6, R3 ;  /* 0x00000006061e7c10 */ /* 0x000fe2000fffe003 */
[C---:B------:R-:W-:Y:S01]  /*2ac0*/  FMUL R20, R4.reuse, R62 ;  /* 0x0000003e04147220 */ /* 0x040fe20000400000 */
[----:B------:R-:W-:Y:S01]  /*2ad0*/  IADD3 R3, PT, PT, R5, R8, RZ ;  /* 0x0000000805037210 */ /* 0x000fe20007ffe0ff */
[C---:B------:R-:W-:Y:S01]  /*2ae0*/  FMUL R8, R4.reuse, R67 ;  /* 0x0000004304087220 */ /* 0x040fe20000400000 */
[C---:B------:R-:W-:Y:S01]  /*2af0*/  FMUL R23, R4.reuse, R75 ;  /* 0x0000004b04177220 */ /* 0x040fe20000400000 */
[----:B------:R-:W-:Y:S01]  /*2b00*/  FMUL R25, R4, R74 ;  /* 0x0000004a04197220 */ /* 0x000fe20000400000 */
[----:B------:R-:W-:Y:S01]  /*2b10*/  VIADD R4, R32, 0xc0cafb0d ;  /* 0xc0cafb0d20047836 */ /* 0x000fe20000000000 */
[----:B------:R-:W-:Y:S01]  /*2b20*/  IADD3 R6, PT, PT, R34, -0x3f3504f3, RZ ;  /* 0xc0cafb0d22067810 */ /* 0x000fe20007ffe0ff */
[----:B------:R-:W-:Y:S01]  /*2b30*/  @P1 FMUL R60, R60, 0.25 ;  /* 0x3e8000003c3c1820 */ /* 0x000fe20000400000 */
[----:B------:R-:W-:Y:S01]  /*2b40*/  @P1 FMUL R72, R72, 0.25 ;  /* 0x3e80000048481820 */ /* 0x000fe20000400000 */
[----:B------:R-:W-:Y:S01]  /*2b50*/  @!P5 FMUL R64, R64, 16777216 ;  /* 0x4b8000004040d820 */ /* 0x000fe20000400000 */
[----:B------:R-:W-:Y:S01]  /*2b60*/  @!P5 FMUL R52, R52, 16777216 ;  /* 0x4b8000003434d820 */ /* 0x000fe20000400000 */
[----:B------:R-:W-:Y:S01]  /*2b70*/  @P1 FMUL R65, R65, 0.25 ;  /* 0x3e80000041411820 */ /* 0x000fe20000400000 */
[----:B------:R-:W-:Y:S01]  /*2b80*/  @P1 FMUL R53, R53, 0.25 ;  /* 0x3e80000035351820 */ /* 0x000fe20000400000 */
[----:B------:R-:W-:Y:S01]  /*2b90*/  @P1 FMUL R61, R61, 0.25 ;  /* 0x3e8000003d3d1820 */ /* 0x000fe20000400000 */
[----:B------:R-:W-:Y:S01]  /*2ba0*/  @P1 FMUL R73, R73, 0.25 ;  /* 0x3e80000049491820 */ /* 0x000fe20000400000 */
[----:B------:R-:W-:Y:S01]  /*2bb0*/  LOP3.LUT R5, R4, 0xff800000, RZ, 0xc0, !PT ;  /* 0xff80000004057812 */ /* 0x000fe200078ec0ff */
[----:B------:R-:W-:Y:S01]  /*2bc0*/  @!P5 FMUL R60, R60, 16777216 ;  /* 0x4b8000003c3cd820 */ /* 0x000fe20000400000 */
[----:B------:R-:W-:Y:S01]  /*2bd0*/  LOP3.LUT R9, R6, 0xff800000, RZ, 0xc0, !PT ;  /* 0xff80000006097812 */ /* 0x000fe200078ec0ff */
[----:B------:R-:W-:Y:S01]  /*2be0*/  @!P5 FMUL R72, R72, 16777216 ;  /* 0x4b8000004848d820 */ /* 0x000fe20000400000 */
[C---:B0-----:R-:W-:Y:S01]  /*2bf0*/  FMUL R6, R7.reuse, R64 ;  /* 0x0000004007067220 */ /* 0x041fe20000400000 */
[----:B------:R-:W-:Y:S01]  /*2c00*/  FMUL R11, R7, R52 ;  /* 0x00000034070b7220 */ /* 0x000fe20000400000 */
[----:B------:R-:W-:Y:S01]  /*2c10*/  @!P5 FMUL R65, R65, 16777216 ;  /* 0x4b8000004141d820 */ /* 0x000fe20000400000 */
[----:B------:R-:W-:Y:S01]  /*2c20*/  @!P5 FMUL R53, R53, 16777216 ;  /* 0x4b8000003535d820 */ /* 0x000fe20000400000 */
[----:B------:R-:W-:Y:S01]  /*2c30*/  @!P5 FMUL R61, R61, 16777216 ;  /* 0x4b8000003d3dd820 */ /* 0x000fe20000400000 */
[----:B------:R-:W-:Y:S01]  /*2c40*/  @!P5 FMUL R73, R73, 16777216 ;  /* 0x4b8000004949d820 */ /* 0x000fe20000400000 */
[----:B------:R-:W-:Y:S01]  /*2c50*/  IADD3 R4, PT, PT, R32, -R5, RZ ;  /* 0x8000000520047210 */ /* 0x000fe20007ffe0ff */
[C---:B------:R-:W-:Y:S01]  /*2c60*/  FMUL R10, R7.reuse, R60 ;  /* 0x0000003c070a7220 */ /* 0x040fe20000400000 */
[C---:B------:R-:W-:Y:S01]  /*2c70*/  FMUL R27, R7.reuse, R72 ;  /* 0x00000048071b7220 */ /* 0x040fe20000400000 */
[C---:B------:R-:W-:Y:S01]  /*2c80*/  FMUL R15, R7.reuse, R65 ;  /* 0x00000041070f7220 */ /* 0x040fe20000400000 */
[C---:B------:R-:W-:Y:S01]  /*2c90*/  FMUL R16, R7.reuse, R53 ;  /* 0x0000003507107220 */ /* 0x040fe20000400000 */
[C---:B------:R-:W-:Y:S01]  /*2ca0*/  FMUL R21, R7.reuse, R61 ;  /* 0x0000003d07157220 */ /* 0x040fe20000400000 */
[----:B------:R-:W-:Y:S01]  /*2cb0*/  FMUL R22, R7, R73 ;  /* 0x0000004907167220 */ /* 0x000fe20000400000 */
[----:B------:R-:W-:Y:S01]  /*2cc0*/  F2FP.F16.F32.PACK_AB R29, R6, R11 ;  /* 0x0000000b061d723e */ /* 0x000fe200000000ff */
[----:B------:R-:W-:Y:S01]  /*2cd0*/  IMAD.IADD R7, R34, 0x1, -R9 ;  /* 0x0000000122077824 */ /* 0x000fe200078e0a09 */
[----:B------:R-:W-:Y:S01]  /*2ce0*/  MOV R11, 0x3dc6b27f ;  /* 0x3dc6b27f000b7802 */ /* 0x000fe20000000f00 */
[----:B------:R-:W-:Y:S01]  /*2cf0*/  FADD R6, R4, -1 ;  /* 0xbf80000004067421 */ /* 0x000fe20000000000 */
[----:B------:R-:W-:Y:S01]  /*2d00*/  F2FP.F16.F32.PACK_AB R28, R10, R27 ;  /* 0x0000001b0a1c723e */ /* 0x000fe200000000ff */
[----:B------:R-:W-:Y:S01]  /*2d10*/  FADD R10, R7, -1 ;  /* 0xbf800000070a7421 */ /* 0x000fe20000000000 */
[----:B------:R-:W-:Y:S01]  /*2d20*/  F2FP.F16.F32.PACK_AB R27, R15, R16 ;  /* 0x000000100f1b723e */ /* 0x000fe200000000ff */
[----:B------:R-:W-:Y:S01]  /*2d30*/  FFMA.FTZ R7, R6, R11, -0.16845393180847167969 ;  /* 0xbe2c7f3006077423 */ /* 0x000fe2000001000b */
[----:B------:R-:W-:Y:S01]  /*2d40*/  F2FP.F16.F32.PACK_AB R26, R21, R22 ;  /* 0x00000016151a723e */ /* 0x000fe200000000ff */
[----:B------:R-:W-:Y:S01]  /*2d50*/  STS.64 [R24+UR6], R28 ;  /* 0x0000001c18007988 */ /* 0x000fe20008000a06 */
[----:B------:R-:W-:Y:S01]  /*2d60*/  F2FP.F16.F32.PACK_AB R17, R8, R17 ;  /* 0x000000110811723e */ /* 0x000fe200000000ff */
[----:B------:R-:W-:Y:S01]  /*2d70*/  FFMA.FTZ R7, R6, R7, 0.1716887056827545166 ;  /* 0x3e2fcf2a06077423 */ /* 0x000fe20000010007 */
[----:B------:R-:W-:Y:S01]  /*2d80*/  F2FP.F16.F32.PACK_AB R21, R12, R19 ;  /* 0x000000130c15723e */ /* 0x000fe200000000ff */
[----:B------:R-:W-:Y:S01]  /*2d90*/  STS.64 [R24+UR6+0x100], R26 ;  /* 0x0001001a18007988 */ /* 0x000fe20008000a06 */
[----:B------:R-:W-:Y:S01]  /*2da0*/  F2FP.F16.F32.PACK_AB R20, R20, R25 ;  /* 0x000000191414723e */ /* 0x000fe200000000ff */
[----:B------:R-:W-:Y:S01]  /*2db0*/  FFMA.FTZ R11, R10, R11, -0.16845393180847167969 ;  /* 0xbe2c7f300a0b7423 */ /* 0x000fe2000001000b */
[----:B------:R-:W-:Y:S01]  /*2dc0*/  LOP3.LUT R8, R24, 0x40, RZ, 0x3c, !PT ;  /* 0x0000004018087812 */ /* 0x000fe200078e3cff */
[----:B------:R-:W-:Y:S01]  /*2dd0*/  FFMA.FTZ R7, R6, R7, -0.17900948226451873779 ;  /* 0xbe374e4306077423 */ /* 0x000fe20000010007 */
[----:B------:R-:W-:Y:S01]  /*2de0*/  F2FP.F16.F32.PACK_AB R16, R18, R23 ;  /* 0x000000171210723e */ /* 0x000fe200000000ff */
[----:B------:R-:W-:Y:S01]  /*2df0*/  FFMA.FTZ R11, R10, R11, 0.1716887056827545166 ;  /* 0x3e2fcf2a0a0b7423 */ /* 0x000fe2000001000b */
[----:B------:R-:W0:Y:S01]  /*2e00*/  LDCU.64 UR4, c[0x0][0x3e0] ;  /* 0x00007c00ff0477ac */ /* 0x000e220008000a00 */
[----:B------:R-:W-:Y:S01]  /*2e10*/  STS.64 [R8+UR6+0x400], R20 ;  /* 0x0004001408007988 */ /* 0x000fe20008000a06 */
[----:B------:R-:W-:Y:S01]  /*2e20*/  FFMA.FTZ R7, R6, R7, 0.20512372255325317383 ;  /* 0x3e520bf406077423 */ /* 0x000fe20000010007 */
[----:B------:R-:W-:Y:S01]  /*2e30*/  FFMA.FTZ R11, R10, R11, -0.17900948226451873779 ;  /* 0xbe374e430a0b7423 */ /* 0x000fe2000001000b */
[----:B------:R-:W1:Y:S01]  /*2e40*/  LDC.64 R18, c[0x0][0x398] ;  /* 0x0000e600ff127b82 */ /* 0x000e620000000a00 */
[----:B------:R2:W-:Y:S01]  /*2e50*/  STS.64 [R8+UR6+0x500], R16 ;  /* 0x0005001008007988 */ /* 0x0005e20008000a06 */
[----:B------:R-:W-:Y:S01]  /*2e60*/  FFMA.FTZ R7, R6, R7, -0.24046532809734344482 ;  /* 0xbe763c8b06077423 */ /* 0x000fe20000010007 */
[----:B------:R-:W-:Y:S01]  /*2e70*/  FFMA.FTZ R11, R10, R11, 0.20512372255325317383 ;  /* 0x3e520bf40a0b7423 */ /* 0x000fe2000001000b */
[----:B------:R-:W-:-:S04]  /*2e80*/  ISETP.GE.U32.AND P1, PT, R32, 0x7f800000, PT ;  /* 0x7f8000002000780c */ /* 0x000fc80003f26070 */
[----:B------:R-:W-:Y:S01]  /*2e90*/  BAR.SYNC.DEFER_BLOCKING 0x0 ;  /* 0x0000000000007b1d */ /* 0x000fe20000010000 */
[----:B------:R-:W-:Y:S01]  /*2ea0*/  FFMA.FTZ R7, R6, R7, 0.28857114911079406738 ;  /* 0x3e93bf9906077423 */ /* 0x000fe20000010007 */
[----:B------:R-:W-:Y:S01]  /*2eb0*/  FFMA.FTZ R11, R10, R11, -0.24046532809734344482 ;  /* 0xbe763c8b0a0b7423 */ /* 0x000fe2000001000b */
[----:B------:R-:W-:Y:S02]  /*2ec0*/  FSEL R4, RZ, -23, P2 ;  /* 0xc1b80000ff047808 */ /* 0x000fe40001000000 */
[----:B------:R-:W-:Y:S01]  /*2ed0*/  FFMA.FTZ R7, R6, R7, -0.36067417263984680176 ;  /* 0xbeb8aa4906077423 */ /* 0x000fe20000010007 */
[----:B------:R-:W-:Y:S02]  /*2ee0*/  FFMA.FTZ R11, R10, R11, 0.28857114911079406738 ;  /* 0x3e93bf990a0b7423 */ /* 0x000fe4000001000b */
[----:B------:R-:W3:Y:S01]  /*2ef0*/  LDC R22, c[0x0][0x3e8] ;  /* 0x0000fa00ff167b82 */ /* 0x000ee20000000800 */
[----:B------:R-:W-:Y:S01]  /*2f00*/  I2FP.F32.S32 R5, R5 ;  /* 0x0000000500057245 */ /* 0x000fe20000201400 */
[----:B------:R-:W-:Y:S01]  /*2f10*/  FFMA.FTZ R7, R6, R7, 0.48089820146560668945 ;  /* 0x3ef6384a06077423 */ /* 0x000fe20000010007 */
[----:B------:R-:W-:Y:S01]  /*2f20*/  FFMA.FTZ R11, R10, R11, -0.36067417263984680176 ;  /* 0xbeb8aa490a0b7423 */ /* 0x000fe2000001000b */
[----:B--2---:R-:W-:Y:S01]  /*2f30*/  FSEL R8, RZ, -23, P3 ;  /* 0xc1b80000ff087808 */ /* 0x004fe20001800000 */
[----:B0-----:R-:W-:Y:S01]  /*2f40*/  UIMAD UR4, UR8, UR4, URZ ;  /* 0x00000004080472a4 */ /* 0x001fe2000f8e02ff */
[----:B------:R-:W-:Y:S01]  /*2f50*/  FFMA.FTZ R7, R6, R7, -0.72134751081466674805 ;  /* 0xbf38aa3b06077423 */ /* 0x000fe20000010007 */
[----:B------:R-:W-:Y:S01]  /*2f60*/  FFMA.FTZ R11, R10, R11, 0.48089820146560668945 ;  /* 0x3ef6384a0a0b7423 */ /* 0x000fe2000001000b */
[----:B------:R-:W-:Y:S01]  /*2f70*/  I2FP.F32.S32 R9, R9 ;  /* 0x0000000900097245 */ /* 0x000fe20000201400 */
[----:B------:R-:W-:Y:S01]  /*2f80*/  FFMA.FTZ R4, R5, 1.1920928955078125e-07, R4 ;  /* 0x3400000005047823 */ /* 0x000fe20000010004 */
[----:B------:R-:W-:Y:S01]  /*2f90*/  FMUL R7, R6, R7 ;  /* 0x0000000706077220 */ /* 0x000fe20000400000 */
[----:B------:R-:W-:Y:S01]  /*2fa0*/  FFMA.FTZ R11, R10, R11, -0.72134751081466674805 ;  /* 0xbf38aa3b0a0b7423 */ /* 0x000fe2000001000b */
[----:B------:R-:W-:Y:S01]  /*2fb0*/  ISETP.GE.U32.AND P2, PT, R34, 0x7f800000, PT ;  /* 0x7f8000002200780c */ /* 0x000fe20003f46070 */
[----:B------:R-:W-:-:S02]  /*2fc0*/  IMAD R5, R0, UR5, RZ ;  /* 0x0000000500057c24 */ /* 0x000fc4000f8e02ff */
[----:B------:R-:W-:Y:S01]  /*2fd0*/  FMUL R7, R6, R7 ;  /* 0x0000000706077220 */ /* 0x000fe20000400000 */
[----:B------:R-:W-:Y:S01]  /*2fe0*/  FMUL R11, R10, R11 ;  /* 0x0000000b0a0b7220 */ /* 0x000fe20000400000 */
[----:B------:R-:W-:Y:S01]  /*2ff0*/  FFMA.FTZ R8, R9, 1.1920928955078125e-07, R8 ;  /* 0x3400000009087823 */ /* 0x000fe20000010008 */
[----:B------:R-:W0:Y:S01]  /*3000*/  LDS.64 R30, [R30] ;  /* 0x000000001e1e7984 */ /* 0x000e220000000a00 */
[----:B------:R-:W-:Y:S01]  /*3010*/  FFMA.FTZ R7, R6, 1.4426950216293334961, R7 ;  /* 0x3fb8aa3b06077823 */ /* 0x000fe20000010007 */
[----:B------:R-:W-:Y:S01]  /*3020*/  FMUL R11, R10, R11 ;  /* 0x0000000b0a0b7220 */ /* 0x000fe20000400000 */
[----:B------:R-:W-:Y:S01]  /*3030*/  SHF.R.U32.HI R9, RZ, 0x5, R2 ;  /* 0x00000005ff097819 */ /* 0x000fe20000011602 */
[----:B------:R-:W-:Y:S01]  /*3040*/  USHF.L.U32 UR5, UR4, 0x1, URZ ;  /* 0x0000000104057899 */ /* 0x000fe200080006ff */
[----:B------:R-:W-:Y:S01]  /*3050*/  FADD R12, R4, R7 ;  /* 0x00000007040c7221 */ /* 0x000fe20000000000 */
[----:B------:R-:W-:Y:S01]  /*3060*/  FFMA.FTZ R11, R10, 1.4426950216293334961, R11 ;  /* 0x3fb8aa3b0a0b7823 */ /* 0x000fe2000001000b */
[----:B------:R-:W-:Y:S01]  /*3070*/  @P1 MOV R4, 0x7f800000 ;  /* 0x7f80000000041802 */ /* 0x000fe20000000f00 */
[----:B------:R-:W-:Y:S01]  /*3080*/  IMAD.SHL.U32 R7, R5, 0x2, RZ ;  /* 0x0000000205077824 */ /* 0x000fe200078e00ff */
[----:B------:R-:W-:Y:S01]  /*3090*/  SGXT.U32 R9, R9, 0x3 ;  /* 0x000000030909781a */ /* 0x000fe20000000000 */
[----:B------:R-:W-:Y:S01]  /*30a0*/  FADD R15, R8, R11 ;  /* 0x0000000b080f7221 */ /* 0x000fe20000000000 */
[----:B------:R-:W-:Y:S01]  /*30b0*/  LEA.HI R11, R2, 0x18, RZ, 0x1b ;  /* 0x00000018020b7811 */ /* 0x000fe200078fd8ff */
[C---:B------:R-:W-:Y:S01]  /*30c0*/  @P1 FFMA.FTZ R12, R32.reuse, R4, +INF ;  /* 0x7f800000200c1423 */ /* 0x040fe20000010004 */
[----:B-1----:R-:W-:Y:S01]  /*30d0*/  IADD3 R8, P3, P4, R7, UR5, R18 ;  /* 0x0000000507087c10 */ /* 0x002fe2000fc7e012 */
[----:B------:R-:W-:Y:S01]  /*30e0*/  IMAD.HI R4, R5, 0x2, RZ ;  /* 0x0000000205047827 */ /* 0x000fe200078e02ff */
[----:B------:R-:W-:Y:S01]  /*30f0*/  @P2 MOV R7, 0x7f800000 ;  /* 0x7f80000000072802 */ /* 0x000fe20000000f00 */
[----:B------:R-:W-:Y:S01]  /*3100*/  UIMAD.WIDE UR4, UR4, 0x2, URZ ;  /* 0x00000002040478a5 */ /* 0x000fe2000f8e02ff */
[----:B------:R-:W-:Y:S01]  /*3110*/  FSETP.NEU.AND P0, PT, R32, RZ, PT ;  /* 0x000000ff2000720b */ /* 0x000fe20003f0d000 */
[-C--:B---3--:R-:W-:Y:S01]  /*3120*/  IMAD R5, R9, R22.reuse, RZ ;  /* 0x0000001609057224 */ /* 0x088fe200078e02ff */
[C---:B------:R-:W-:Y:S01]  /*3130*/  FSETP.NEU.AND P1, PT, R34.reuse, RZ, PT ;  /* 0x000000ff2200720b */ /* 0x040fe20003f2d000 */
[----:B------:R-:W-:Y:S01]  /*3140*/  @P2 FFMA.FTZ R15, R34, R7, +INF ;  /* 0x7f800000220f2423 */ /* 0x000fe20000010007 */
[----:B------:R-:W-:Y:S01]  /*3150*/  IMAD R11, R11, R22, RZ ;  /* 0x000000160b0b7224 */ /* 0x000fe200078e02ff */
[----:B------:R-:W-:-:S02]  /*3160*/  IADD3.X R16, PT, PT, R4, UR5, R19, P3, P4 ;  /* 0x0000000504107c10 */ /* 0x000fc40009fe8413 */
[C---:B------:R-:W-:Y:S01]  /*3170*/  LEA R7, R22.reuse, R5, 0x3 ;  /* 0x0000000516077211 */ /* 0x040fe200078e18ff */
[----:B------:R-:W1:Y:S01]  /*3180*/  LDC.64 R18, c[0x0][0x3a0] ;  /* 0x0000e800ff127b82 */ /* 0x000e620000000a00 */
[-C--:B------:R-:W-:Y:S01]  /*3190*/  LEA R4, P2, R5, R8.reuse, 0x1 ;  /* 0x0000000805047211 */ /* 0x080fe200078408ff */
[----:B------:R-:W2:Y:S01]  /*31a0*/  LDCU UR4, c[0x0][0x3ec] ;  /* 0x00007d80ff0477ac */ /* 0x000ea20008000800 */
[----:B------:R-:W-:Y:S01]  /*31b0*/  LEA R6, P3, R7, R8, 0x1 ;  /* 0x0000000807067211 */ /* 0x000fe200078608ff */
[----:B------:R-:W-:Y:S01]  /*31c0*/  IMAD R9, R22, 0x8, R7 ;  /* 0x0000000816097824 */ /* 0x000fe200078e0207 */
[----:B------:R-:W-:Y:S02]  /*31d0*/  LEA.HI.X.SX32 R5, R5, R16, 0x1, P2 ;  /* 0x0000001005057211 */ /* 0x000fe400010f0eff */
[----:B------:R-:W-:Y:S02]  /*31e0*/  LEA R10, P4, R11, R8, 0x1 ;  /* 0x000000080b0a7211 */ /* 0x000fe400078808ff */
[----:B------:R-:W-:-:S02]  /*31f0*/  LEA.HI.X.SX32 R7, R7, R16, 0x1, P3 ;  /* 0x0000001007077211 */ /* 0x000fc400018f0eff */
[----:B------:R-:W-:Y:S02]  /*3200*/  LEA R8, P2, R9, R8, 0x1 ;  /* 0x0000000809087211 */ /* 0x000fe400078408ff */
[-C--:B------:R-:W-:Y:S02]  /*3210*/  LEA.HI.X.SX32 R11, R11, R16.reuse, 0x1, P4 ;  /* 0x000000100b0b7211 */ /* 0x080fe400020f0eff */
[----:B0-----:R-:W-:Y:S01]  /*3220*/  PRMT R20, R30, 0x7632, R20 ;  /* 0x000076321e147816 */ /* 0x001fe20000000014 */
[----:B------:R0:W-:Y:S01]  /*3230*/  STG.E.U16 desc[UR14][R4.64], R30 ;  /* 0x0000001e04007986 */ /* 0x0001e2000c10150e */
[----:B------:R-:W-:Y:S02]  /*3240*/  LEA.HI.X.SX32 R9, R9, R16, 0x1, P2 ;  /* 0x0000001009097211 */ /* 0x000fe400010f0eff */
[----:B------:R-:W-:Y:S01]  /*3250*/  FSEL R17, R12, -INF , P0 ;  /* 0xff8000000c117808 */ /* 0x000fe20000000000 */
[----:B------:R3:W-:Y:S01]  /*3260*/  STG.E.U16 desc[UR14][R6.64], R20 ;  /* 0x0000001406007986 */ /* 0x0007e2000c10150e */
[----:B------:R-:W-:Y:S01]  /*3270*/  FSEL R12, R15, -INF , P1 ;  /* 0xff8000000f0c7808 */ /* 0x000fe20000800000 */
[----:B--2---:R-:W-:Y:S01]  /*3280*/  UIMAD UR4, UR8, UR4, URZ ;  /* 0x00000004080472a4 */ /* 0x004fe2000f8e02ff */
[C---:B------:R-:W-:Y:S01]  /*3290*/  LOP3.LUT P0, RZ, R2.reuse, 0xe0, RZ, 0xc0, !PT ;  /* 0x000000e002ff7812 */ /* 0x040fe2000780c0ff */
[----:B------:R2:W-:Y:S01]  /*32a0*/  STG.E.U16 desc[UR14][R8.64], R31 ;  /* 0x0000001f08007986 */ /* 0x0005e2000c10150e */
[----:B------:R-:W-:Y:S01]  /*32b0*/  SHF.L.U32 R2, R2, 0x1, RZ ;  /* 0x0000000102027819 */ /* 0x000fe200000006ff */
[----:B------:R-:W-:Y:S01]  /*32c0*/  FFMA R14, R17, 0.69314718246459960938, R14 ;  /* 0x3f317218110e7823 */ /* 0x000fe2000000000e */
[----:B------:R-:W-:Y:S01]  /*32d0*/  FFMA R15, R12, 0.69314718246459960938, R13 ;  /* 0x3f3172180c0f7823 */ /* 0x000fe2000000000d */
[----:B------:R-:W-:Y:S01]  /*32e0*/  USHF.L.U32 UR7, UR4, 0x2, URZ ;  /* 0x0000000204077899 */ /* 0x000fe200080006ff */
[----:B------:R-:W-:Y:S01]  /*32f0*/  LOP3.LUT R2, R2, 0x78, RZ, 0xc0, !PT ;  /* 0x0000007802027812 */ /* 0x000fe200078ec0ff */
[----:B------:R-:W-:Y:S01]  /*3300*/  UIMAD.WIDE UR4, UR4, 0x4, URZ ;  /* 0x00000004040478a5 */ /* 0x000fe2000f8e02ff */
[C---:B0-----:R-:W-:Y:S01]  /*3310*/  SHF.L.U32 R5, R0.reuse, 0x2, RZ ;  /* 0x0000000200057819 */ /* 0x041fe200000006ff */
[----:B------:R-:W-:Y:S01]  /*3320*/  IMAD.HI R0, R0, 0x4, RZ ;  /* 0x0000000400007827 */ /* 0x000fe200078e02ff */
[----:B---3--:R-:W-:-:S02]  /*3330*/  PRMT R7, R31, 0x7632, R7 ;  /* 0x000076321f077816 */ /* 0x008fc40000000007 */
[----:B-1----:R-:W-:-:S03]  /*3340*/  IADD3 R4, P1, P2, R5, UR7, R18 ;  /* 0x0000000705047c10 */ /* 0x002fc6000fa3e012 */
[----:B------:R2:W-:Y:S01]  /*3350*/  STG.E.U16 desc[UR14][R10.64], R7 ;  /* 0x000000070a007986 */ /* 0x0005e2000c10150e */
[----:B------:R-:W-:Y:S01]  /*3360*/  IADD3.X R5, PT, PT, R0, UR5, R19, P1, P2 ;  /* 0x0000000500057c10 */ /* 0x000fe20008fe4413 */
[----:B------:R-:W-:Y:S06]  /*3370*/  BAR.SYNC.DEFER_BLOCKING 0x0 ;  /* 0x0000000000007b1d */ /* 0x000fec0000010000 */
[----:B------:R2:W-:Y:S02]  /*3380*/  STS.64 [R2+UR6], R14 ;  /* 0x0000000e02007988 */ /* 0x0005e40008000a06 */
[----:B------:R-:W-:Y:S06]  /*3390*/  BAR.SYNC.DEFER_BLOCKING 0x0 ;  /* 0x0000000000007b1d */ /* 0x000fec0000010000 */
[----:B------:R-:W-:Y:S05]  /*33a0*/  @P0 EXIT ;  /* 0x000000000000094d */ /* 0x000fea0003800000 */
[----:B------:R-:W0:Y:S04]  /*33b0*/  LDS R3, [R3] ;  /* 0x0000000003037984 */ /* 0x000e280000000800 */
[----:B0-----:R-:W-:Y:S01]  /*33c0*/  STG.E desc[UR14][R4.64], R3 ;  /* 0x0000000304007986 */ /* 0x001fe2000c10190e */
[----:B------:R-:W-:Y:S05]  /*33d0*/  EXIT ;  /* 0x000000000000794d */ /* 0x000fea0003800000 */
.L_x_2:
[----:B------:R-:W-:-:S00]  /*33e0*/  BRA `(.L_x_2) ;  /* 0xfffffffc00fc7947 */ /* 0x000fc0000383ffff */
[----:B------:R-:W-:-:S00]  /*33f0*/  NOP ;  /* 0x0000000000007918 */ /* 0x000fc00000000000 */
        /* <DEDUP_REMOVED lines=8> */
.L_x_3:


//--------------------- .nv.global.init           --------------------------
	.section	.nv.global.init,"aw",@progbits
.nv.global.init:
	.type		_$_str,@object
	.size		_$_str,(.L_0 - _$_str)
_$_str:
        /*0000*/ 	.byte	0x5f, 0x5f, 0x43, 0x55, 0x44, 0x41, 0x5f, 0x46, 0x54, 0x5a, 0x00
.L_0:


//--------------------- .nv.shared.attn_fwd       --------------------------
	.section	.nv.shared.attn_fwd,"aw",@nobits
	.sectionflags	@""
	.align	16
	.zero		1024


//--------------------- .nv.shared.reserved.0     --------------------------
	.section	.nv.shared.reserved.0,"aw",@nobits
	.weak		__nv_reservedSMEM_offset_0_alias
	.size		__nv_reservedSMEM_offset_0_alias, 0, 64
	.other		__nv_reservedSMEM_offset_0_alias,@"STO_CUDA_RESERVED_SHARED STV_DEFAULT"
__nv_reservedSMEM_offset_0_alias:
	.zero		0
	.zero		64


//--------------------- .nv.constant0.attn_fwd    --------------------------
	.section	.nv.constant0.attn_fwd,"a",@progbits
	.sectionflags	@""
	.align	4
.nv.constant0.attn_fwd:
	.zero		1032


//--------------------- SYMBOLS --------------------------

	.type		.nv.reservedSmem.offset0,@object
	.size		.nv.reservedSmem.offset0,0x4
	.type		.nv.reservedSmem.cap,@object
	.size		.nv.reservedSmem.cap,0x4
